//
// Generated by NVIDIA NVVM Compiler
//
// Compiler Build ID: CL-36424714
// Cuda compilation tools, release 13.0, V13.0.88
// Based on NVVM 20.0.0
//

.version 9.0
.target sm_100
.address_size 64

	// .globl	_Z15gpu_matrix_multPiS_S_iii
// _ZZ22gpu_square_matrix_multPiS_S_iE6tile_a has been demoted
// _ZZ22gpu_square_matrix_multPiS_S_iE6tile_b has been demoted

.visible .entry _Z15gpu_matrix_multPiS_S_iii(
	.param .u64 .ptr .align 1 _Z15gpu_matrix_multPiS_S_iii_param_0,
	.param .u64 .ptr .align 1 _Z15gpu_matrix_multPiS_S_iii_param_1,
	.param .u64 .ptr .align 1 _Z15gpu_matrix_multPiS_S_iii_param_2,
	.param .u32 _Z15gpu_matrix_multPiS_S_iii_param_3,
	.param .u32 _Z15gpu_matrix_multPiS_S_iii_param_4,
	.param .u32 _Z15gpu_matrix_multPiS_S_iii_param_5
)
{
	.reg .pred 	%p<13>;
	.reg .b32 	%r<109>;
	.reg .b64 	%rd<53>;

	ld.param.u64 	%rd7, [_Z15gpu_matrix_multPiS_S_iii_param_0];
	ld.param.u64 	%rd8, [_Z15gpu_matrix_multPiS_S_iii_param_1];
	ld.param.u64 	%rd6, [_Z15gpu_matrix_multPiS_S_iii_param_2];
	ld.param.u32 	%r32, [_Z15gpu_matrix_multPiS_S_iii_param_3];
	ld.param.u32 	%r30, [_Z15gpu_matrix_multPiS_S_iii_param_4];
	ld.param.u32 	%r31, [_Z15gpu_matrix_multPiS_S_iii_param_5];
	cvta.to.global.u64 	%rd1, %rd8;
	cvta.to.global.u64 	%rd2, %rd7;
	mov.u32 	%r34, %ctaid.y;
	mov.u32 	%r35, %ntid.y;
	mov.u32 	%r36, %tid.y;
	mad.lo.s32 	%r37, %r34, %r35, %r36;
	mov.u32 	%r38, %ctaid.x;
	mov.u32 	%r39, %ntid.x;
	mov.u32 	%r40, %tid.x;
	mad.lo.s32 	%r2, %r38, %r39, %r40;
	setp.ge.s32 	%p1, %r2, %r31;
	setp.ge.s32 	%p2, %r37, %r32;
	or.pred  	%p3, %p1, %p2;
	@%p3 bra 	$L__BB0_14;
	setp.lt.s32 	%p4, %r30, 1;
	mov.b32 	%r108, 0;
	@%p4 bra 	$L__BB0_13;
	mul.lo.s32 	%r3, %r30, %r37;
	and.b32  	%r4, %r30, 7;
	setp.lt.u32 	%p5, %r30, 8;
	mov.b32 	%r103, 0;
	mov.u32 	%r108, %r103;
	@%p5 bra 	$L__BB0_5;
	and.b32  	%r103, %r30, 2147483640;
	neg.s32 	%r97, %r103;
	shl.b32 	%r7, %r31, 3;
	mul.wide.u32 	%rd9, %r3, 4;
	add.s64 	%rd10, %rd9, %rd2;
	add.s64 	%rd52, %rd10, 16;
	mov.b32 	%r108, 0;
	mul.wide.s32 	%rd13, %r31, 4;
	mov.u32 	%r96, %r2;
$L__BB0_4:
	.pragma "nounroll";
	ld.global.u32 	%r45, [%rd52+-16];
	mul.wide.s32 	%rd11, %r96, 4;
	add.s64 	%rd12, %rd1, %rd11;
	ld.global.u32 	%r46, [%rd12];
	mad.lo.s32 	%r47, %r46, %r45, %r108;
	ld.global.u32 	%r48, [%rd52+-12];
	add.s64 	%rd14, %rd12, %rd13;
	ld.global.u32 	%r49, [%rd14];
	mad.lo.s32 	%r50, %r49, %r48, %r47;
	ld.global.u32 	%r51, [%rd52+-8];
	add.s64 	%rd15, %rd14, %rd13;
	ld.global.u32 	%r52, [%rd15];
	mad.lo.s32 	%r53, %r52, %r51, %r50;
	ld.global.u32 	%r54, [%rd52+-4];
	add.s64 	%rd16, %rd15, %rd13;
	ld.global.u32 	%r55, [%rd16];
	mad.lo.s32 	%r56, %r55, %r54, %r53;
	ld.global.u32 	%r57, [%rd52];
	add.s64 	%rd17, %rd16, %rd13;
	ld.global.u32 	%r58, [%rd17];
	mad.lo.s32 	%r59, %r58, %r57, %r56;
	ld.global.u32 	%r60, [%rd52+4];
	add.s64 	%rd18, %rd17, %rd13;
	ld.global.u32 	%r61, [%rd18];
	mad.lo.s32 	%r62, %r61, %r60, %r59;
	ld.global.u32 	%r63, [%rd52+8];
	add.s64 	%rd19, %rd18, %rd13;
	ld.global.u32 	%r64, [%rd19];
	mad.lo.s32 	%r65, %r64, %r63, %r62;
	ld.global.u32 	%r66, [%rd52+12];
	add.s64 	%rd20, %rd19, %rd13;
	ld.global.u32 	%r67, [%rd20];
	mad.lo.s32 	%r108, %r67, %r66, %r65;
	add.s32 	%r97, %r97, 8;
	add.s32 	%r96, %r96, %r7;
	add.s64 	%rd52, %rd52, 32;
	setp.ne.s32 	%p6, %r97, 0;
	@%p6 bra 	$L__BB0_4;
$L__BB0_5:
	setp.eq.s32 	%p7, %r4, 0;
	@%p7 bra 	$L__BB0_13;
	and.b32  	%r17, %r30, 3;
	setp.lt.u32 	%p8, %r4, 4;
	@%p8 bra 	$L__BB0_8;
	add.s32 	%r69, %r103, %r3;
	mul.wide.u32 	%rd21, %r69, 4;
	add.s64 	%rd22, %rd2, %rd21;
	ld.global.u32 	%r70, [%rd22];
	mad.lo.s32 	%r71, %r103, %r31, %r2;
	mul.wide.s32 	%rd23, %r71, 4;
	add.s64 	%rd24, %rd1, %rd23;
	ld.global.u32 	%r72, [%rd24];
	mad.lo.s32 	%r73, %r72, %r70, %r108;
	cvt.u64.u32 	%rd25, %r3;
	cvt.u64.u32 	%rd26, %r103;
	add.s64 	%rd27, %rd26, %rd25;
	shl.b64 	%rd28, %rd27, 2;
	add.s64 	%rd29, %rd2, %rd28;
	ld.global.u32 	%r74, [%rd29+4];
	mul.wide.s32 	%rd30, %r31, 4;
	add.s64 	%rd31, %rd24, %rd30;
	ld.global.u32 	%r75, [%rd31];
	mad.lo.s32 	%r76, %r75, %r74, %r73;
	ld.global.u32 	%r77, [%rd29+8];
	add.s64 	%rd32, %rd31, %rd30;
	ld.global.u32 	%r78, [%rd32];
	mad.lo.s32 	%r79, %r78, %r77, %r76;
	ld.global.u32 	%r80, [%rd29+12];
	add.s64 	%rd33, %rd32, %rd30;
	ld.global.u32 	%r81, [%rd33];
	mad.lo.s32 	%r108, %r81, %r80, %r79;
	add.s32 	%r103, %r103, 4;
$L__BB0_8:
	setp.eq.s32 	%p9, %r17, 0;
	@%p9 bra 	$L__BB0_13;
	setp.eq.s32 	%p10, %r17, 1;
	@%p10 bra 	$L__BB0_11;
	add.s32 	%r83, %r103, %r3;
	mul.wide.u32 	%rd34, %r83, 4;
	add.s64 	%rd35, %rd2, %rd34;
	ld.global.u32 	%r84, [%rd35];
	mad.lo.s32 	%r85, %r103, %r31, %r2;
	mul.wide.s32 	%rd36, %r85, 4;
	add.s64 	%rd37, %rd1, %rd36;
	ld.global.u32 	%r86, [%rd37];
	mad.lo.s32 	%r87, %r86, %r84, %r108;
	cvt.u64.u32 	%rd38, %r3;
	cvt.u64.u32 	%rd39, %r103;
	add.s64 	%rd40, %rd39, %rd38;
	shl.b64 	%rd41, %rd40, 2;
	add.s64 	%rd42, %rd2, %rd41;
	ld.global.u32 	%r88, [%rd42+4];
	mul.wide.s32 	%rd43, %r31, 4;
	add.s64 	%rd44, %rd37, %rd43;
	ld.global.u32 	%r89, [%rd44];
	mad.lo.s32 	%r108, %r89, %r88, %r87;
	add.s32 	%r103, %r103, 2;
$L__BB0_11:
	and.b32  	%r90, %r30, 1;
	setp.eq.b32 	%p11, %r90, 1;
	not.pred 	%p12, %p11;
	@%p12 bra 	$L__BB0_13;
	add.s32 	%r91, %r103, %r3;
	mul.wide.u32 	%rd45, %r91, 4;
	add.s64 	%rd46, %rd2, %rd45;
	ld.global.u32 	%r92, [%rd46];
	mad.lo.s32 	%r93, %r103, %r31, %r2;
	mul.wide.s32 	%rd47, %r93, 4;
	add.s64 	%rd48, %rd1, %rd47;
	ld.global.u32 	%r94, [%rd48];
	mad.lo.s32 	%r108, %r94, %r92, %r108;
$L__BB0_13:
	mad.lo.s32 	%r95, %r31, %r37, %r2;
	cvta.to.global.u64 	%rd49, %rd6;
	mul.wide.s32 	%rd50, %r95, 4;
	add.s64 	%rd51, %rd49, %rd50;
	st.global.u32 	[%rd51], %r108;
$L__BB0_14:
	ret;

}
	// .globl	_Z22gpu_square_matrix_multPiS_S_i
.visible .entry _Z22gpu_square_matrix_multPiS_S_i(
	.param .u64 .ptr .align 1 _Z22gpu_square_matrix_multPiS_S_i_param_0,
	.param .u64 .ptr .align 1 _Z22gpu_square_matrix_multPiS_S_i_param_1,
	.param .u64 .ptr .align 1 _Z22gpu_square_matrix_multPiS_S_i_param_2,
	.param .u32 _Z22gpu_square_matrix_multPiS_S_i_param_3
)
{
	.reg .pred 	%p<12>;
	.reg .b32 	%r<232>;
	.reg .b64 	%rd<19>;
	// demoted variable
	.shared .align 4 .b8 _ZZ22gpu_square_matrix_multPiS_S_iE6tile_a[1024];
	// demoted variable
	.shared .align 4 .b8 _ZZ22gpu_square_matrix_multPiS_S_iE6tile_b[1024];
	ld.param.u64 	%rd5, [_Z22gpu_square_matrix_multPiS_S_i_param_0];
	ld.param.u64 	%rd6, [_Z22gpu_square_matrix_multPiS_S_i_param_1];
	ld.param.u64 	%rd4, [_Z22gpu_square_matrix_multPiS_S_i_param_2];
	ld.param.u32 	%r49, [_Z22gpu_square_matrix_multPiS_S_i_param_3];
	cvta.to.global.u64 	%rd1, %rd6;
	cvta.to.global.u64 	%rd2, %rd5;
	mov.u32 	%r52, %ctaid.y;
	shl.b32 	%r53, %r52, 4;
	mov.u32 	%r1, %tid.y;
	add.s32 	%r2, %r53, %r1;
	mov.u32 	%r54, %ctaid.x;
	shl.b32 	%r3, %r54, 4;
	mov.u32 	%r4, %tid.x;
	add.s32 	%r5, %r3, %r4;
	mov.u32 	%r6, %nctaid.x;
	mul.lo.s32 	%r7, %r49, %r2;
	add.s32 	%r8, %r7, %r4;
	mul.lo.s32 	%r9, %r49, %r49;
	shl.b32 	%r55, %r1, 6;
	mov.u32 	%r56, _ZZ22gpu_square_matrix_multPiS_S_iE6tile_a;
	add.s32 	%r10, %r56, %r55;
	shl.b32 	%r57, %r4, 2;
	add.s32 	%r11, %r10, %r57;
	mov.u32 	%r58, _ZZ22gpu_square_matrix_multPiS_S_iE6tile_b;
	add.s32 	%r13, %r58, %r57;
	add.s32 	%r12, %r13, %r55;
	setp.eq.s32 	%p1, %r6, 1;
	mov.b32 	%r227, 0;
	mov.u32 	%r231, %r227;
	@%p1 bra 	$L__BB1_12;
	and.b32  	%r60, %r6, -2;
	neg.s32 	%r220, %r60;
	add.s32 	%r61, %r1, 16;
	mad.lo.s32 	%r62, %r49, %r61, %r4;
	add.s32 	%r218, %r62, %r3;
	shl.b32 	%r16, %r49, 5;
	mad.lo.s32 	%r63, %r1, %r49, %r4;
	add.s32 	%r217, %r63, %r3;
	mov.b32 	%r231, 0;
	mov.u32 	%r219, %r8;
$L__BB1_2:
	setp.ge.s32 	%p2, %r219, %r9;
	mul.wide.s32 	%rd7, %r219, 4;
	add.s64 	%rd3, %rd2, %rd7;
	mov.b32 	%r222, 0;
	@%p2 bra 	$L__BB1_4;
	ld.global.u32 	%r222, [%rd3];
$L__BB1_4:
	st.shared.u32 	[%r11], %r222;
	setp.ge.s32 	%p3, %r217, %r9;
	mov.b32 	%r223, 0;
	@%p3 bra 	$L__BB1_6;
	mul.wide.s32 	%rd8, %r217, 4;
	add.s64 	%rd9, %rd1, %rd8;
	ld.global.u32 	%r223, [%rd9];
$L__BB1_6:
	st.shared.u32 	[%r12], %r223;
	bar.sync 	0;
	ld.shared.u32 	%r67, [%r10];
	ld.shared.u32 	%r68, [%r13];
	mad.lo.s32 	%r69, %r68, %r67, %r231;
	ld.shared.u32 	%r70, [%r10+4];
	ld.shared.u32 	%r71, [%r13+64];
	mad.lo.s32 	%r72, %r71, %r70, %r69;
	ld.shared.u32 	%r73, [%r10+8];
	ld.shared.u32 	%r74, [%r13+128];
	mad.lo.s32 	%r75, %r74, %r73, %r72;
	ld.shared.u32 	%r76, [%r10+12];
	ld.shared.u32 	%r77, [%r13+192];
	mad.lo.s32 	%r78, %r77, %r76, %r75;
	ld.shared.u32 	%r79, [%r10+16];
	ld.shared.u32 	%r80, [%r13+256];
	mad.lo.s32 	%r81, %r80, %r79, %r78;
	ld.shared.u32 	%r82, [%r10+20];
	ld.shared.u32 	%r83, [%r13+320];
	mad.lo.s32 	%r84, %r83, %r82, %r81;
	ld.shared.u32 	%r85, [%r10+24];
	ld.shared.u32 	%r86, [%r13+384];
	mad.lo.s32 	%r87, %r86, %r85, %r84;
	ld.shared.u32 	%r88, [%r10+28];
	ld.shared.u32 	%r89, [%r13+448];
	mad.lo.s32 	%r90, %r89, %r88, %r87;
	ld.shared.u32 	%r91, [%r10+32];
	ld.shared.u32 	%r92, [%r13+512];
	mad.lo.s32 	%r93, %r92, %r91, %r90;
	ld.shared.u32 	%r94, [%r10+36];
	ld.shared.u32 	%r95, [%r13+576];
	mad.lo.s32 	%r96, %r95, %r94, %r93;
	ld.shared.u32 	%r97, [%r10+40];
	ld.shared.u32 	%r98, [%r13+640];
	mad.lo.s32 	%r99, %r98, %r97, %r96;
	ld.shared.u32 	%r100, [%r10+44];
	ld.shared.u32 	%r101, [%r13+704];
	mad.lo.s32 	%r102, %r101, %r100, %r99;
	ld.shared.u32 	%r103, [%r10+48];
	ld.shared.u32 	%r104, [%r13+768];
	mad.lo.s32 	%r105, %r104, %r103, %r102;
	ld.shared.u32 	%r106, [%r10+52];
	ld.shared.u32 	%r107, [%r13+832];
	mad.lo.s32 	%r108, %r107, %r106, %r105;
	ld.shared.u32 	%r109, [%r10+56];
	ld.shared.u32 	%r110, [%r13+896];
	mad.lo.s32 	%r111, %r110, %r109, %r108;
	ld.shared.u32 	%r112, [%r10+60];
	ld.shared.u32 	%r113, [%r13+960];
	mad.lo.s32 	%r27, %r113, %r112, %r111;
	bar.sync 	0;
	add.s32 	%r114, %r219, 16;
	setp.ge.s32 	%p4, %r114, %r9;
	mov.b32 	%r224, 0;
	@%p4 bra 	$L__BB1_8;
	ld.global.u32 	%r224, [%rd3+64];
$L__BB1_8:
	st.shared.u32 	[%r11], %r224;
	setp.ge.s32 	%p5, %r218, %r9;
	mov.b32 	%r225, 0;
	@%p5 bra 	$L__BB1_10;
	mul.wide.s32 	%rd10, %r218, 4;
	add.s64 	%rd11, %rd1, %rd10;
	ld.global.u32 	%r225, [%rd11];
$L__BB1_10:
	st.shared.u32 	[%r12], %r225;
	bar.sync 	0;
	ld.shared.u32 	%r116, [%r10];
	ld.shared.u32 	%r117, [%r13];
	mad.lo.s32 	%r118, %r117, %r116, %r27;
	ld.shared.u32 	%r119, [%r10+4];
	ld.shared.u32 	%r120, [%r13+64];
	mad.lo.s32 	%r121, %r120, %r119, %r118;
	ld.shared.u32 	%r122, [%r10+8];
	ld.shared.u32 	%r123, [%r13+128];
	mad.lo.s32 	%r124, %r123, %r122, %r121;
	ld.shared.u32 	%r125, [%r10+12];
	ld.shared.u32 	%r126, [%r13+192];
	mad.lo.s32 	%r127, %r126, %r125, %r124;
	ld.shared.u32 	%r128, [%r10+16];
	ld.shared.u32 	%r129, [%r13+256];
	mad.lo.s32 	%r130, %r129, %r128, %r127;
	ld.shared.u32 	%r131, [%r10+20];
	ld.shared.u32 	%r132, [%r13+320];
	mad.lo.s32 	%r133, %r132, %r131, %r130;
	ld.shared.u32 	%r134, [%r10+24];
	ld.shared.u32 	%r135, [%r13+384];
	mad.lo.s32 	%r136, %r135, %r134, %r133;
	ld.shared.u32 	%r137, [%r10+28];
	ld.shared.u32 	%r138, [%r13+448];
	mad.lo.s32 	%r139, %r138, %r137, %r136;
	ld.shared.u32 	%r140, [%r10+32];
	ld.shared.u32 	%r141, [%r13+512];
	mad.lo.s32 	%r142, %r141, %r140, %r139;
	ld.shared.u32 	%r143, [%r10+36];
	ld.shared.u32 	%r144, [%r13+576];
	mad.lo.s32 	%r145, %r144, %r143, %r142;
	ld.shared.u32 	%r146, [%r10+40];
	ld.shared.u32 	%r147, [%r13+640];
	mad.lo.s32 	%r148, %r147, %r146, %r145;
	ld.shared.u32 	%r149, [%r10+44];
	ld.shared.u32 	%r150, [%r13+704];
	mad.lo.s32 	%r151, %r150, %r149, %r148;
	ld.shared.u32 	%r152, [%r10+48];
	ld.shared.u32 	%r153, [%r13+768];
	mad.lo.s32 	%r154, %r153, %r152, %r151;
	ld.shared.u32 	%r155, [%r10+52];
	ld.shared.u32 	%r156, [%r13+832];
	mad.lo.s32 	%r157, %r156, %r155, %r154;
	ld.shared.u32 	%r158, [%r10+56];
	ld.shared.u32 	%r159, [%r13+896];
	mad.lo.s32 	%r160, %r159, %r158, %r157;
	ld.shared.u32 	%r161, [%r10+60];
	ld.shared.u32 	%r162, [%r13+960];
	mad.lo.s32 	%r231, %r162, %r161, %r160;
	bar.sync 	0;
	add.s32 	%r220, %r220, 2;
	add.s32 	%r219, %r219, 32;
	add.s32 	%r218, %r218, %r16;
	add.s32 	%r217, %r217, %r16;
	setp.ne.s32 	%p6, %r220, 0;
	@%p6 bra 	$L__BB1_2;
	shl.b32 	%r163, %r6, 4;
	and.b32  	%r227, %r163, -32;
$L__BB1_12:
	and.b32  	%r164, %r6, 1;
	setp.eq.b32 	%p7, %r164, 1;
	not.pred 	%p8, %p7;
	@%p8 bra 	$L__BB1_18;
	add.s32 	%r41, %r8, %r227;
	setp.ge.s32 	%p9, %r41, %r9;
	mov.b32 	%r229, 0;
	@%p9 bra 	$L__BB1_15;
	mul.wide.s32 	%rd12, %r41, 4;
	add.s64 	%rd13, %rd2, %rd12;
	ld.global.u32 	%r229, [%rd13];
$L__BB1_15:
	st.shared.u32 	[%r11], %r229;
	add.s32 	%r167, %r227, %r1;
	mad.lo.s32 	%r44, %r167, %r49, %r5;
	setp.ge.s32 	%p10, %r44, %r9;
	mov.b32 	%r230, 0;
	@%p10 bra 	$L__BB1_17;
	mul.wide.s32 	%rd14, %r44, 4;
	add.s64 	%rd15, %rd1, %rd14;
	ld.global.u32 	%r230, [%rd15];
$L__BB1_17:
	st.shared.u32 	[%r12], %r230;
	bar.sync 	0;
	ld.shared.u32 	%r168, [%r10];
	ld.shared.u32 	%r169, [%r13];
	mad.lo.s32 	%r170, %r169, %r168, %r231;
	ld.shared.u32 	%r171, [%r10+4];
	ld.shared.u32 	%r172, [%r13+64];
	mad.lo.s32 	%r173, %r172, %r171, %r170;
	ld.shared.u32 	%r174, [%r10+8];
	ld.shared.u32 	%r175, [%r13+128];
	mad.lo.s32 	%r176, %r175, %r174, %r173;
	ld.shared.u32 	%r177, [%r10+12];
	ld.shared.u32 	%r178, [%r13+192];
	mad.lo.s32 	%r179, %r178, %r177, %r176;
	ld.shared.u32 	%r180, [%r10+16];
	ld.shared.u32 	%r181, [%r13+256];
	mad.lo.s32 	%r182, %r181, %r180, %r179;
	ld.shared.u32 	%r183, [%r10+20];
	ld.shared.u32 	%r184, [%r13+320];
	mad.lo.s32 	%r185, %r184, %r183, %r182;
	ld.shared.u32 	%r186, [%r10+24];
	ld.shared.u32 	%r187, [%r13+384];
	mad.lo.s32 	%r188, %r187, %r186, %r185;
	ld.shared.u32 	%r189, [%r10+28];
	ld.shared.u32 	%r190, [%r13+448];
	mad.lo.s32 	%r191, %r190, %r189, %r188;
	ld.shared.u32 	%r192, [%r10+32];
	ld.shared.u32 	%r193, [%r13+512];
	mad.lo.s32 	%r194, %r193, %r192, %r191;
	ld.shared.u32 	%r195, [%r10+36];
	ld.shared.u32 	%r196, [%r13+576];
	mad.lo.s32 	%r197, %r196, %r195, %r194;
	ld.shared.u32 	%r198, [%r10+40];
	ld.shared.u32 	%r199, [%r13+640];
	mad.lo.s32 	%r200, %r199, %r198, %r197;
	ld.shared.u32 	%r201, [%r10+44];
	ld.shared.u32 	%r202, [%r13+704];
	mad.lo.s32 	%r203, %r202, %r201, %r200;
	ld.shared.u32 	%r204, [%r10+48];
	ld.shared.u32 	%r205, [%r13+768];
	mad.lo.s32 	%r206, %r205, %r204, %r203;
	ld.shared.u32 	%r207, [%r10+52];
	ld.shared.u32 	%r208, [%r13+832];
	mad.lo.s32 	%r209, %r208, %r207, %r206;
	ld.shared.u32 	%r210, [%r10+56];
	ld.shared.u32 	%r211, [%r13+896];
	mad.lo.s32 	%r212, %r211, %r210, %r209;
	ld.shared.u32 	%r213, [%r10+60];
	ld.shared.u32 	%r214, [%r13+960];
	mad.lo.s32 	%r231, %r214, %r213, %r212;
	bar.sync 	0;
$L__BB1_18:
	max.s32 	%r215, %r2, %r5;
	setp.ge.s32 	%p11, %r215, %r49;
	@%p11 bra 	$L__BB1_20;
	add.s32 	%r216, %r7, %r5;
	cvta.to.global.u64 	%rd16, %rd4;
	mul.wide.s32 	%rd17, %r216, 4;
	add.s64 	%rd18, %rd16, %rd17;
	st.global.u32 	[%rd18], %r231;
$L__BB1_20:
	ret;

}
	// .globl	_Z20gpu_matrix_transposePiS_jj
.visible .entry _Z20gpu_matrix_transposePiS_jj(
	.param .u64 .ptr .align 1 _Z20gpu_matrix_transposePiS_jj_param_0,
	.param .u64 .ptr .align 1 _Z20gpu_matrix_transposePiS_jj_param_1,
	.param .u32 _Z20gpu_matrix_transposePiS_jj_param_2,
	.param .u32 _Z20gpu_matrix_transposePiS_jj_param_3
)
{
	.reg .pred 	%p<4>;
	.reg .b32 	%r<16>;
	.reg .b64 	%rd<9>;

	ld.param.u64 	%rd1, [_Z20gpu_matrix_transposePiS_jj_param_0];
	ld.param.u64 	%rd2, [_Z20gpu_matrix_transposePiS_jj_param_1];
	ld.param.u32 	%r5, [_Z20gpu_matrix_transposePiS_jj_param_2];
	ld.param.u32 	%r4, [_Z20gpu_matrix_transposePiS_jj_param_3];
	mov.u32 	%r6, %ctaid.x;
	mov.u32 	%r7, %ntid.x;
	mov.u32 	%r8, %tid.x;
	mad.lo.s32 	%r1, %r6, %r7, %r8;
	mov.u32 	%r9, %ctaid.y;
	mov.u32 	%r10, %ntid.y;
	mov.u32 	%r11, %tid.y;
	mad.lo.s32 	%r12, %r9, %r10, %r11;
	setp.ge.u32 	%p1, %r1, %r4;
	setp.ge.u32 	%p2, %r12, %r5;
	or.pred  	%p3, %p1, %p2;
	@%p3 bra 	$L__BB2_2;
	cvta.to.global.u64 	%rd3, %rd1;
	cvta.to.global.u64 	%rd4, %rd2;
	mad.lo.s32 	%r13, %r4, %r12, %r1;
	mad.lo.s32 	%r14, %r5, %r1, %r12;
	mul.wide.u32 	%rd5, %r13, 4;
	add.s64 	%rd6, %rd3, %rd5;
	ld.global.u32 	%r15, [%rd6];
	mul.wide.u32 	%rd7, %r14, 4;
	add.s64 	%rd8, %rd4, %rd7;
	st.global.u32 	[%rd8], %r15;
$L__BB2_2:
	ret;

}


// ===== COMPILED SASS (sm_100) =====

	.target	sm_100

	.elftype	@"ET_EXEC"


//--------------------- .note.nv.tkinfo           --------------------------
	.section	.note.nv.tkinfo,"",@"SHT_NOTE"
	.sectionflags	@"SHF_NOTE_NV_TKINFO"
	.tkinfo
        /*0018*/ 	.word	0x00000002
        /*0030*/ 	.string	""
        /*0030*/ 	.string	"ptxas"
        /*0030*/ 	.string	"Cuda compilation tools, release 13.0, V13.0.88"
        /*0030*/ 	.string	"Build cuda_13.0.r13.0/compiler.36424714_0"
        /*0030*/ 	.string	"-arch sm_100 -m 64 "



//--------------------- .note.nv.cuinfo           --------------------------
	.section	.note.nv.cuinfo,"",@"SHT_NOTE"
	.sectionflags	@"SHF_NOTE_NV_CUINFO"
        /*0018*/ 	.short	0x0002
        /*001a*/ 	.short	0x0064
        /*001c*/ 	.short	0x0082
	.zero		2


//--------------------- .nv.info                  --------------------------
	.section	.nv.info,"",@"SHT_CUDA_INFO"
	.align	4


	//----- nvinfo : EIATTR_REGCOUNT
	.align		4
        /*0000*/ 	.byte	0x04, 0x2f
        /*0002*/ 	.short	(.L_1 - .L_0)
	.align		4
.L_0:
        /*0004*/ 	.word	index@(_Z15gpu_matrix_multPiS_S_iii)
        /*0008*/ 	.word	0x00000020


	//----- nvinfo : EIATTR_FRAME_SIZE
	.align		4
.L_1:
        /*000c*/ 	.byte	0x04, 0x11
        /*000e*/ 	.short	(.L_3 - .L_2)
	.align		4
.L_2:
        /*0010*/ 	.word	index@(_Z15gpu_matrix_multPiS_S_iii)
        /*0014*/ 	.word	0x00000000


	//----- nvinfo : EIATTR_REGCOUNT
	.align		4
.L_3:
        /*0018*/ 	.byte	0x04, 0x2f
        /*001a*/ 	.short	(.L_5 - .L_4)
	.align		4
.L_4:
        /*001c*/ 	.word	index@(_Z22gpu_square_matrix_multPiS_S_i)
        /*0020*/ 	.word	0x00000020


	//----- nvinfo : EIATTR_FRAME_SIZE
	.align		4
.L_5:
        /*0024*/ 	.byte	0x04, 0x11
        /*0026*/ 	.short	(.L_7 - .L_6)
	.align		4
.L_6:
        /*0028*/ 	.word	index@(_Z22gpu_square_matrix_multPiS_S_i)
        /*002c*/ 	.word	0x00000000


	//----- nvinfo : EIATTR_REGCOUNT
	.align		4
.L_7:
        /*0030*/ 	.byte	0x04, 0x2f
        /*0032*/ 	.short	(.L_9 - .L_8)
	.align		4
.L_8:
        /*0034*/ 	.word	index@(_Z20gpu_matrix_transposePiS_jj)
        /*0038*/ 	.word	0x0000000a


	//----- nvinfo : EIATTR_FRAME_SIZE
	.align		4
.L_9:
        /*003c*/ 	.byte	0x04, 0x11
        /*003e*/ 	.short	(.L_11 - .L_10)
	.align		4
.L_10:
        /*0040*/ 	.word	index@(_Z20gpu_matrix_transposePiS_jj)
        /*0044*/ 	.word	0x00000000


	//----- nvinfo : EIATTR_MIN_STACK_SIZE
	.align		4
.L_11:
        /*0048*/ 	.byte	0x04, 0x12
        /*004a*/ 	.short	(.L_13 - .L_12)
	.align		4
.L_12:
        /*004c*/ 	.word	index@(_Z20gpu_matrix_transposePiS_jj)
        /*0050*/ 	.word	0x00000000


	//----- nvinfo : EIATTR_MIN_STACK_SIZE
	.align		4
.L_13:
        /*0054*/ 	.byte	0x04, 0x12
        /*0056*/ 	.short	(.L_15 - .L_14)
	.align		4
.L_14:
        /*0058*/ 	.word	index@(_Z22gpu_square_matrix_multPiS_S_i)
        /*005c*/ 	.word	0x00000000


	//----- nvinfo : EIATTR_MIN_STACK_SIZE
	.align		4
.L_15:
        /*0060*/ 	.byte	0x04, 0x12
        /*0062*/ 	.short	(.L_17 - .L_16)
	.align		4
.L_16:
        /*0064*/ 	.word	index@(_Z15gpu_matrix_multPiS_S_iii)
        /*0068*/ 	.word	0x00000000
.L_17:


//--------------------- .nv.compat                --------------------------
	.section	.nv.compat,"",@"SHT_CUDA_COMPAT_INFO"
	.align	4
        /*0000*/ 	.byte	0x02, 0x09, 0x00, 0x00, 0x02, 0x02, 0x01, 0x00, 0x02, 0x05, 0x05, 0x00, 0x03, 0x07, 0x01, 0x01
        /*0010*/ 	.byte	0x02, 0x03, 0x00, 0x00, 0x02, 0x06, 0x01, 0x00, 0x04, 0x0b, 0x08, 0x00, 0x09, 0x00, 0x00, 0x00
        /*0020*/ 	.byte	0x00, 0x00, 0x00, 0x00


//--------------------- .nv.info._Z20gpu_matrix_transposePiS_jj --------------------------
	.section	.nv.info._Z20gpu_matrix_transposePiS_jj,"",@"SHT_CUDA_INFO"
	.sectionflags	@""
	.align	4


	//----- nvinfo : EIATTR_CUDA_API_VERSION
	.align		4
        /*0000*/ 	.byte	0x04, 0x37
        /*0002*/ 	.short	(.L_19 - .L_18)
.L_18:
        /*0004*/ 	.word	0x00000082


	//----- nvinfo : EIATTR_KPARAM_INFO
	.align		4
.L_19:
        /*0008*/ 	.byte	0x04, 0x17
        /*000a*/ 	.short	(.L_21 - .L_20)
.L_20:
        /*000c*/ 	.word	0x00000000
        /*0010*/ 	.short	0x0003
        /*0012*/ 	.short	0x0014
        /*0014*/ 	.byte	0x00, 0xf0, 0x11, 0x00


	//----- nvinfo : EIATTR_KPARAM_INFO
	.align		4
.L_21:
        /*0018*/ 	.byte	0x04, 0x17
        /*001a*/ 	.short	(.L_23 - .L_22)
.L_22:
        /*001c*/ 	.word	0x00000000
        /*0020*/ 	.short	0x0002
        /*0022*/ 	.short	0x0010
        /*0024*/ 	.byte	0x00, 0xf0, 0x11, 0x00


	//----- nvinfo : EIATTR_KPARAM_INFO
	.align		4
.L_23:
        /*0028*/ 	.byte	0x04, 0x17
        /*002a*/ 	.short	(.L_25 - .L_24)
.L_24:
        /*002c*/ 	.word	0x00000000
        /*0030*/ 	.short	0x0001
        /*0032*/ 	.short	0x0008
        /*0034*/ 	.byte	0x00, 0xf5, 0x21, 0x00


	//----- nvinfo : EIATTR_KPARAM_INFO
	.align		4
.L_25:
        /*0038*/ 	.byte	0x04, 0x17
        /*003a*/ 	.short	(.L_27 - .L_26)
.L_26:
        /*003c*/ 	.word	0x00000000
        /*0040*/ 	.short	0x0000
        /*0042*/ 	.short	0x0000
        /*0044*/ 	.byte	0x00, 0xf5, 0x21, 0x00


	//----- nvinfo : EIATTR_SPARSE_MMA_MASK
	.align		4
.L_27:
        /*0048*/ 	.byte	0x03, 0x50
        /*004a*/ 	.short	0x0000


	//----- nvinfo : EIATTR_MAXREG_COUNT
	.align		4
        /*004c*/ 	.byte	0x03, 0x1b
        /*004e*/ 	.short	0x00ff


	//----- nvinfo : EIATTR_MERCURY_ISA_VERSION
	.align		4
        /*0050*/ 	.byte	0x03, 0x5f
        /*0052*/ 	.short	0x0101


	//----- nvinfo : EIATTR_VRC_CTA_INIT_COUNT
	.align		4
        /*0054*/ 	.byte	0x02, 0x4a
	.zero		1
	.zero		1


	//----- nvinfo : EIATTR_EXIT_INSTR_OFFSETS
	.align		4
        /*0058*/ 	.byte	0x04, 0x1c
        /*005a*/ 	.short	(.L_29 - .L_28)


	//   ....[0]....
.L_28:
        /*005c*/ 	.word	0x000000c0


	//   ....[1]....
        /*0060*/ 	.word	0x00000160


	//----- nvinfo : EIATTR_CBANK_PARAM_SIZE
	.align		4
.L_29:
        /*0064*/ 	.byte	0x03, 0x19
        /*0066*/ 	.short	0x0018


	//----- nvinfo : EIATTR_PARAM_CBANK
	.align		4
        /*0068*/ 	.byte	0x04, 0x0a
        /*006a*/ 	.short	(.L_31 - .L_30)
	.align		4
.L_30:
        /*006c*/ 	.word	index@(.nv.constant0._Z20gpu_matrix_transposePiS_jj)
        /*0070*/ 	.short	0x0380
        /*0072*/ 	.short	0x0018


	//----- nvinfo : EIATTR_SW_WAR
	.align		4
.L_31:
        /*0074*/ 	.byte	0x04, 0x36
        /*0076*/ 	.short	(.L_33 - .L_32)
.L_32:
        /*0078*/ 	.word	0x00000008
.L_33:


//--------------------- .nv.info._Z22gpu_square_matrix_multPiS_S_i --------------------------
	.section	.nv.info._Z22gpu_square_matrix_multPiS_S_i,"",@"SHT_CUDA_INFO"
	.sectionflags	@""
	.align	4


	//----- nvinfo : EIATTR_CUDA_API_VERSION
	.align		4
        /*0000*/ 	.byte	0x04, 0x37
        /*0002*/ 	.short	(.L_35 - .L_34)
.L_34:
        /*0004*/ 	.word	0x00000082


	//----- nvinfo : EIATTR_KPARAM_INFO
	.align		4
.L_35:
        /*0008*/ 	.byte	0x04, 0x17
        /*000a*/ 	.short	(.L_37 - .L_36)
.L_36:
        /*000c*/ 	.word	0x00000000
        /*0010*/ 	.short	0x0003
        /*0012*/ 	.short	0x0018
        /*0014*/ 	.byte	0x00, 0xf0, 0x11, 0x00


	//----- nvinfo : EIATTR_KPARAM_INFO
	.align		4
.L_37:
        /*0018*/ 	.byte	0x04, 0x17
        /*001a*/ 	.short	(.L_39 - .L_38)
.L_38:
        /*001c*/ 	.word	0x00000000
        /*0020*/ 	.short	0x0002
        /*0022*/ 	.short	0x0010
        /*0024*/ 	.byte	0x00, 0xf5, 0x21, 0x00


	//----- nvinfo : EIATTR_KPARAM_INFO
	.align		4
.L_39:
        /*0028*/ 	.byte	0x04, 0x17
        /*002a*/ 	.short	(.L_41 - .L_40)
.L_40:
        /*002c*/ 	.word	0x00000000
        /*0030*/ 	.short	0x0001
        /*0032*/ 	.short	0x0008
        /*0034*/ 	.byte	0x00, 0xf5, 0x21, 0x00


	//----- nvinfo : EIATTR_KPARAM_INFO
	.align		4
.L_41:
        /*0038*/ 	.byte	0x04, 0x17
        /*003a*/ 	.short	(.L_43 - .L_42)
.L_42:
        /*003c*/ 	.word	0x00000000
        /*0040*/ 	.short	0x0000
        /*0042*/ 	.short	0x0000
        /*0044*/ 	.byte	0x00, 0xf5, 0x21, 0x00


	//----- nvinfo : EIATTR_SPARSE_MMA_MASK
	.align		4
.L_43:
        /*0048*/ 	.byte	0x03, 0x50
        /*004a*/ 	.short	0x0000


	//----- nvinfo : EIATTR_MAXREG_COUNT
	.align		4
        /*004c*/ 	.byte	0x03, 0x1b
        /*004e*/ 	.short	0x00ff


	//----- nvinfo : EIATTR_NUM_BARRIERS
	.align		4
        /*0050*/ 	.byte	0x02, 0x4c
        /*0052*/ 	.byte	0x01
	.zero		1


	//----- nvinfo : EIATTR_MERCURY_ISA_VERSION
	.align		4
        /*0054*/ 	.byte	0x03, 0x5f
        /*0056*/ 	.short	0x0101


	//----- nvinfo : EIATTR_VRC_CTA_INIT_COUNT
	.align		4
        /*0058*/ 	.byte	0x02, 0x4a
	.zero		1
	.zero		1


	//----- nvinfo : EIATTR_EXIT_INSTR_OFFSETS
	.align		4
        /*005c*/ 	.byte	0x04, 0x1c
        /*005e*/ 	.short	(.L_45 - .L_44)


	//   ....[0]....
.L_44:
        /*0060*/ 	.word	0x00000c80


	//   ....[1]....
        /*0064*/ 	.word	0x00000cd0


	//----- nvinfo : EIATTR_CBANK_PARAM_SIZE
	.align		4
.L_45:
        /*0068*/ 	.byte	0x03, 0x19
        /*006a*/ 	.short	0x001c


	//----- nvinfo : EIATTR_PARAM_CBANK
	.align		4
        /*006c*/ 	.byte	0x04, 0x0a
        /*006e*/ 	.short	(.L_47 - .L_46)
	.align		4
.L_46:
        /*0070*/ 	.word	index@(.nv.constant0._Z22gpu_square_matrix_multPiS_S_i)
        /*0074*/ 	.short	0x0380
        /*0076*/ 	.short	0x001c


	//----- nvinfo : EIATTR_SW_WAR
	.align		4
.L_47:
        /*0078*/ 	.byte	0x04, 0x36
        /*007a*/ 	.short	(.L_49 - .L_48)
.L_48:
        /*007c*/ 	.word	0x00000008
.L_49:


//--------------------- .nv.info._Z15gpu_matrix_multPiS_S_iii --------------------------
	.section	.nv.info._Z15gpu_matrix_multPiS_S_iii,"",@"SHT_CUDA_INFO"
	.sectionflags	@""
	.align	4


	//----- nvinfo : EIATTR_CUDA_API_VERSION
	.align		4
        /*0000*/ 	.byte	0x04, 0x37
        /*0002*/ 	.short	(.L_51 - .L_50)
.L_50:
        /*0004*/ 	.word	0x00000082


	//----- nvinfo : EIATTR_KPARAM_INFO
	.align		4
.L_51:
        /*0008*/ 	.byte	0x04, 0x17
        /*000a*/ 	.short	(.L_53 - .L_52)
.L_52:
        /*000c*/ 	.word	0x00000000
        /*0010*/ 	.short	0x0005
        /*0012*/ 	.short	0x0020
        /*0014*/ 	.byte	0x00, 0xf0, 0x11, 0x00


	//----- nvinfo : EIATTR_KPARAM_INFO
	.align		4
.L_53:
        /*0018*/ 	.byte	0x04, 0x17
        /*001a*/ 	.short	(.L_55 - .L_54)
.L_54:
        /*001c*/ 	.word	0x00000000
        /*0020*/ 	.short	0x0004
        /*0022*/ 	.short	0x001c
        /*0024*/ 	.byte	0x00, 0xf0, 0x11, 0x00


	//----- nvinfo : EIATTR_KPARAM_INFO
	.align		4
.L_55:
        /*0028*/ 	.byte	0x04, 0x17
        /*002a*/ 	.short	(.L_57 - .L_56)
.L_56:
        /*002c*/ 	.word	0x00000000
        /*0030*/ 	.short	0x0003
        /*0032*/ 	.short	0x0018
        /*0034*/ 	.byte	0x00, 0xf0, 0x11, 0x00


	//----- nvinfo : EIATTR_KPARAM_INFO
	.align		4
.L_57:
        /*0038*/ 	.byte	0x04, 0x17
        /*003a*/ 	.short	(.L_59 - .L_58)
.L_58:
        /*003c*/ 	.word	0x00000000
        /*0040*/ 	.short	0x0002
        /*0042*/ 	.short	0x0010
        /*0044*/ 	.byte	0x00, 0xf5, 0x21, 0x00


	//----- nvinfo : EIATTR_KPARAM_INFO
	.align		4
.L_59:
        /*0048*/ 	.byte	0x04, 0x17
        /*004a*/ 	.short	(.L_61 - .L_60)
.L_60:
        /*004c*/ 	.word	0x00000000
        /*0050*/ 	.short	0x0001
        /*0052*/ 	.short	0x0008
        /*0054*/ 	.byte	0x00, 0xf5, 0x21, 0x00


	//----- nvinfo : EIATTR_KPARAM_INFO
	.align		4
.L_61:
        /*0058*/ 	.byte	0x04, 0x17
        /*005a*/ 	.short	(.L_63 - .L_62)
.L_62:
        /*005c*/ 	.word	0x00000000
        /*0060*/ 	.short	0x0000
        /*0062*/ 	.short	0x0000
        /*0064*/ 	.byte	0x00, 0xf5, 0x21, 0x00


	//----- nvinfo : EIATTR_SPARSE_MMA_MASK
	.align		4
.L_63:
        /*0068*/ 	.byte	0x03, 0x50
        /*006a*/ 	.short	0x0000


	//----- nvinfo : EIATTR_MAXREG_COUNT
	.align		4
        /*006c*/ 	.byte	0x03, 0x1b
        /*006e*/ 	.short	0x00ff


	//----- nvinfo : EIATTR_MERCURY_ISA_VERSION
	.align		4
        /*0070*/ 	.byte	0x03, 0x5f
        /*0072*/ 	.short	0x0101


	//----- nvinfo : EIATTR_VRC_CTA_INIT_COUNT
	.align		4
        /*0074*/ 	.byte	0x02, 0x4a
	.zero		1
	.zero		1


	//----- nvinfo : EIATTR_EXIT_INSTR_OFFSETS
	.align		4
        /*0078*/ 	.byte	0x04, 0x1c
        /*007a*/ 	.short	(.L_65 - .L_64)


	//   ....[0]....
.L_64:
        /*007c*/ 	.word	0x000000d0


	//   ....[1]....
        /*0080*/ 	.word	0x000008e0


	//----- nvinfo : EIATTR_CBANK_PARAM_SIZE
	.align		4
.L_65:
        /*0084*/ 	.byte	0x03, 0x19
        /*0086*/ 	.short	0x0024


	//----- nvinfo : EIATTR_PARAM_CBANK
	.align		4
        /*0088*/ 	.byte	0x04, 0x0a
        /*008a*/ 	.short	(.L_67 - .L_66)
	.align		4
.L_66:
        /*008c*/ 	.word	index@(.nv.constant0._Z15gpu_matrix_multPiS_S_iii)
        /*0090*/ 	.short	0x0380
        /*0092*/ 	.short	0x0024


	//----- nvinfo : EIATTR_SW_WAR
	.align		4
.L_67:
        /*0094*/ 	.byte	0x04, 0x36
        /*0096*/ 	.short	(.L_69 - .L_68)
.L_68:
        /*0098*/ 	.word	0x00000008
.L_69:


//--------------------- .nv.callgraph             --------------------------
	.section	.nv.callgraph,"",@"SHT_CUDA_CALLGRAPH"
	.align	4
	.sectionentsize	8
	.align		4
        /*0000*/ 	.word	0x00000000
	.align		4
        /*0004*/ 	.word	0xffffffff
	.align		4
        /*0008*/ 	.word	0x00000000
	.align		4
        /*000c*/ 	.word	0xfffffffe
	.align		4
        /*0010*/ 	.word	0x00000000
	.align		4
        /*0014*/ 	.word	0xfffffffd
	.align		4
        /*0018*/ 	.word	0x00000000
	.align		4
        /*001c*/ 	.word	0xfffffffc


//--------------------- .text._Z20gpu_matrix_transposePiS_jj --------------------------
	.section	.text._Z20gpu_matrix_transposePiS_jj,"ax",@progbits
	.align	128
        .global         _Z20gpu_matrix_transposePiS_jj
        .type           _Z20gpu_matrix_transposePiS_jj,@function
        .size           _Z20gpu_matrix_transposePiS_jj,(.L_x_10 - _Z20gpu_matrix_transposePiS_jj)
        .other          _Z20gpu_matrix_transposePiS_jj,@"STO_CUDA_ENTRY STV_DEFAULT"
_Z20gpu_matrix_transposePiS_jj:
.text._Z20gpu_matrix_transposePiS_jj:
[----:B------:R-:W-:Y:S01]  /*0000*/  LDC R1, c[0x0][0x37c] ;  /* 0x0000df00ff017b82 */ /* 0x000fe20000000800 */
[----:B------:R-:W0:Y:S07]  /*0010*/  S2R R2, SR_TID.Y ;  /* 0x0000000000027919 */ /* 0x000e2e0000002200 */
[----:B------:R-:W1:Y:S01]  /*0020*/  LDC R0, c[0x0][0x360] ;  /* 0x0000d800ff007b82 */ /* 0x000e620000000800 */
[----:B------:R-:W2:Y:S01]  /*0030*/  LDCU.64 UR6, c[0x0][0x390] ;  /* 0x00007200ff0677ac */ /* 0x000ea20008000a00 */
[----:B------:R-:W1:Y:S06]  /*0040*/  S2R R3, SR_TID.X ;  /* 0x0000000000037919 */ /* 0x000e6c0000002100 */
[----:B------:R-:W0:Y:S08]  /*0050*/  S2UR UR5, SR_CTAID.Y ;  /* 0x00000000000579c3 */ /* 0x000e300000002600 */
[----:B------:R-:W0:Y:S08]  /*0060*/  LDC R7, c[0x0][0x364] ;  /* 0x0000d900ff077b82 */ /* 0x000e300000000800 */
[----:B------:R-:W1:Y:S01]  /*0070*/  S2UR UR4, SR_CTAID.X ;  /* 0x00000000000479c3 */ /* 0x000e620000002500 */
[----:B0-----:R-:W-:-:S05]  /*0080*/  IMAD R7, R7, UR5, R2 ;  /* 0x0000000507077c24 */ /* 0x001fca000f8e0202 */
[----:B--2---:R-:W-:Y:S01]  /*0090*/  ISETP.GE.U32.AND P0, PT, R7, UR6, PT ;  /* 0x0000000607007c0c */ /* 0x004fe2000bf06070 */
[----:B-1----:R-:W-:-:S05]  /*00a0*/  IMAD R0, R0, UR4, R3 ;  /* 0x0000000400007c24 */ /* 0x002fca000f8e0203 */
[----:B------:R-:W-:-:S13]  /*00b0*/  ISETP.GE.U32.OR P0, PT, R0, UR7, P0 ;  /* 0x0000000700007c0c */ /* 0x000fda0008706470 */
[----:B------:R-:W-:Y:S05]  /*00c0*/  @P0 EXIT ;  /* 0x000000000000094d */ /* 0x000fea0003800000 */
[----:B------:R-:W0:Y:S01]  /*00d0*/  LDC.64 R2, c[0x0][0x380] ;  /* 0x0000e000ff027b82 */ /* 0x000e220000000a00 */
[----:B------:R-:W1:Y:S01]  /*00e0*/  LDCU.64 UR4, c[0x0][0x358] ;  /* 0x00006b00ff0477ac */ /* 0x000e620008000a00 */
[----:B------:R-:W-:-:S04]  /*00f0*/  IMAD R5, R7, UR7, R0 ;  /* 0x0000000707057c24 */ /* 0x000fc8000f8e0200 */
[----:B0-----:R-:W-:Y:S02]  /*0100*/  IMAD.WIDE.U32 R2, R5, 0x4, R2 ;  /* 0x0000000405027825 */ /* 0x001fe400078e0002 */
[----:B------:R-:W0:Y:S04]  /*0110*/  LDC.64 R4, c[0x0][0x388] ;  /* 0x0000e200ff047b82 */ /* 0x000e280000000a00 */
[----:B-1----:R-:W2:Y:S01]  /*0120*/  LDG.E R3, desc[UR4][R2.64] ;  /* 0x0000000402037981 */ /* 0x002ea2000c1e1900 */
[----:B------:R-:W-:-:S04]  /*0130*/  IMAD R7, R0, UR6, R7 ;  /* 0x0000000600077c24 */ /* 0x000fc8000f8e0207 */
[----:B0-----:R-:W-:-:S05]  /*0140*/  IMAD.WIDE.U32 R4, R7, 0x4, R4 ;  /* 0x0000000407047825 */ /* 0x001fca00078e0004 */
[----:B--2---:R-:W-:Y:S01]  /*0150*/  STG.E desc[UR4][R4.64], R3 ;  /* 0x0000000304007986 */ /* 0x004fe2000c101904 */
[----:B------:R-:W-:Y:S05]  /*0160*/  EXIT ;  /* 0x000000000000794d */ /* 0x000fea0003800000 */
.L_x_0:
[----:B------:R-:W-:-:S00]  /*0170*/  BRA `(.L_x_0) ;  /* 0xfffffffc00fc7947 */ /* 0x000fc0000383ffff */
[----:B------:R-:W-:-:S00]  /*0180*/  NOP ;  /* 0x0000000000007918 */ /* 0x000fc00000000000 */
[----:B------:R-:W-:-:S00]  /*0190*/  NOP ;  /* 0x0000000000007918 */ /* 0x000fc00000000000 */
[----:B------:R-:W-:-:S00]  /*01a0*/  NOP ;  /* 0x0000000000007918 */ /* 0x000fc00000000000 */
[----:B------:R-:W-:-:S00]  /*01b0*/  NOP ;  /* 0x0000000000007918 */ /* 0x000fc00000000000 */
[----:B------:R-:W-:-:S00]  /*01c0*/  NOP ;  /* 0x0000000000007918 */ /* 0x000fc00000000000 */
[----:B------:R-:W-:-:S00]  /*01d0*/  NOP ;  /* 0x0000000000007918 */ /* 0x000fc00000000000 */
[----:B------:R-:W-:-:S00]  /*01e0*/  NOP ;  /* 0x0000000000007918 */ /* 0x000fc00000000000 */
[----:B------:R-:W-:-:S00]  /*01f0*/  NOP ;  /* 0x0000000000007918 */ /* 0x000fc00000000000 */
.L_x_10:


//--------------------- .text._Z22gpu_square_matrix_multPiS_S_i --------------------------
	.section	.text._Z22gpu_square_matrix_multPiS_S_i,"ax",@progbits
	.align	128
        .global         _Z22gpu_square_matrix_multPiS_S_i
        .type           _Z22gpu_square_matrix_multPiS_S_i,@function
        .size           _Z22gpu_square_matrix_multPiS_S_i,(.L_x_11 - _Z22gpu_square_matrix_multPiS_S_i)
        .other          _Z22gpu_square_matrix_multPiS_S_i,@"STO_CUDA_ENTRY STV_DEFAULT"
_Z22gpu_square_matrix_multPiS_S_i:
.text._Z22gpu_square_matrix_multPiS_S_i:
[----:B------:R-:W-:Y:S01]  /*0000*/  LDC R1, c[0x0][0x37c] ;  /* 0x0000df00ff017b82 */ /* 0x000fe20000000800 */
[----:B------:R-:W0:Y:S07]  /*0010*/  S2R R0, SR_CTAID.Y ;  /* 0x0000000000007919 */ /* 0x000e2e0000002600 */
[----:B------:R-:W1:Y:S01]  /*0020*/  S2UR UR6, SR_CgaCtaId ;  /* 0x00000000000679c3 */ /* 0x000e620000008800 */
[----:B------:R-:W2:Y:S01]  /*0030*/  LDCU UR7, c[0x0][0x370] ;  /* 0x00006e00ff0777ac */ /* 0x000ea20008000800 */
[----:B------:R-:W-:Y:S01]  /*0040*/  HFMA2 R23, -RZ, RZ, 0, 0 ;  /* 0x00000000ff177431 */ /* 0x000fe200000001ff */
[----:B------:R-:W0:Y:S01]  /*0050*/  S2R R13, SR_TID.Y ;  /* 0x00000000000d7919 */ /* 0x000e220000002200 */
[----:B------:R-:W3:Y:S01]  /*0060*/  LDCU UR10, c[0x0][0x398] ;  /* 0x00007300ff0a77ac */ /* 0x000ee20008000800 */
[----:B------:R-:W4:Y:S01]  /*0070*/  S2R R7, SR_TID.X ;  /* 0x0000000000077919 */ /* 0x000f220000002100 */
[----:B------:R-:W-:Y:S01]  /*0080*/  UMOV UR4, 0x400 ;  /* 0x0000040000047882 */ /* 0x000fe20000000000 */
[----:B------:R-:W0:Y:S01]  /*0090*/  LDCU.64 UR8, c[0x0][0x358] ;  /* 0x00006b00ff0877ac */ /* 0x000e220008000a00 */
[----:B------:R-:W5:Y:S01]  /*00a0*/  S2R R4, SR_CTAID.X ;  /* 0x0000000000047919 */ /* 0x000f620000002500 */
[----:B------:R-:W-:-:S02]  /*00b0*/  UIADD3 UR5, UPT, UPT, UR4, 0x400, URZ ;  /* 0x0000040004057890 */ /* 0x000fc4000fffe0ff */
[----:B--2---:R-:W-:Y:S01]  /*00c0*/  UISETP.NE.AND UP0, UPT, UR7, 0x1, UPT ;  /* 0x000000010700788c */ /* 0x004fe2000bf05270 */
[----:B---3--:R-:W-:Y:S01]  /*00d0*/  MOV R22, UR10 ;  /* 0x0000000a00167c02 */ /* 0x008fe20008000f00 */
[----:B-1----:R-:W-:Y:S02]  /*00e0*/  ULEA UR4, UR6, UR4, 0x18 ;  /* 0x0000000406047291 */ /* 0x002fe4000f8ec0ff */
[----:B------:R-:W-:Y:S02]  /*00f0*/  ULEA UR5, UR6, UR5, 0x18 ;  /* 0x0000000506057291 */ /* 0x000fe4000f8ec0ff */
[-C--:B------:R-:W-:Y:S01]  /*0100*/  IMAD R20, R22, R22.reuse, RZ ;  /* 0x0000001616147224 */ /* 0x080fe200078e02ff */
[----:B0-----:R-:W-:Y:S02]  /*0110*/  LEA R0, R0, R13, 0x4 ;  /* 0x0000000d00007211 */ /* 0x001fe400078e20ff */
[----:B------:R-:W-:Y:S01]  /*0120*/  LEA R2, R13, UR4, 0x6 ;  /* 0x000000040d027c11 */ /* 0x000fe2000f8e30ff */
[----:B------:R-:W-:Y:S01]  /*0130*/  UMOV UR4, URZ ;  /* 0x000000ff00047c82 */ /* 0x000fe20008000000 */
[C---:B----4-:R-:W-:Y:S01]  /*0140*/  LEA R16, R7.reuse, UR5, 0x2 ;  /* 0x0000000507107c11 */ /* 0x050fe2000f8e10ff */
[----:B------:R-:W-:Y:S01]  /*0150*/  IMAD R21, R0, R22, R7 ;  /* 0x0000001600157224 */ /* 0x000fe200078e0207 */
[----:B------:R-:W-:-:S02]  /*0160*/  LEA R19, R7, R2, 0x2 ;  /* 0x0000000207137211 */ /* 0x000fc400078e10ff */
[----:B-----5:R-:W-:Y:S02]  /*0170*/  LEA R3, R4, R7, 0x4 ;  /* 0x0000000704037211 */ /* 0x020fe400078e20ff */
[----:B------:R-:W-:Y:S01]  /*0180*/  LEA R18, R13, R16, 0x6 ;  /* 0x000000100d127211 */ /* 0x000fe200078e30ff */
[----:B------:R-:W-:Y:S06]  /*0190*/  BRA.U !UP0, `(.L_x_1) ;  /* 0x0000000508d47547 */ /* 0x000fec000b800000 */
[----:B------:R-:W0:Y:S01]  /*01a0*/  LDC R12, c[0x0][0x398] ;  /* 0x0000e600ff0c7b82 */ /* 0x000e220000000800 */
[C---:B------:R-:W-:Y:S01]  /*01b0*/  IADD3 R5, PT, PT, R13.reuse, 0x10, RZ ;  /* 0x000000100d057810 */ /* 0x040fe20007ffe0ff */
[-CC-:B------:R-:W-:Y:S01]  /*01c0*/  IMAD R15, R13, R22.reuse, R7.reuse ;  /* 0x000000160d0f7224 */ /* 0x180fe200078e0207 */
[----:B------:R-:W-:Y:S01]  /*01d0*/  ULOP3.LUT UR4, UR7, 0xfffffffe, URZ, 0xc0, !UPT ;  /* 0xfffffffe07047892 */ /* 0x000fe2000f8ec0ff */
[----:B------:R-:W-:Y:S02]  /*01e0*/  MOV R23, RZ ;  /* 0x000000ff00177202 */ /* 0x000fe40000000f00 */
[----:B------:R-:W-:Y:S01]  /*01f0*/  IMAD R5, R5, R22, R7 ;  /* 0x0000001605057224 */ /* 0x000fe200078e0207 */
[C---:B------:R-:W-:Y:S01]  /*0200*/  LEA R15, R4.reuse, R15, 0x4 ;  /* 0x0000000f040f7211 */ /* 0x040fe200078e20ff */
[----:B------:R-:W1:Y:S01]  /*0210*/  LDC.64 R24, c[0x0][0x380] ;  /* 0x0000e000ff187b82 */ /* 0x000e620000000a00 */
[----:B------:R-:W-:Y:S01]  /*0220*/  MOV R14, R21 ;  /* 0x00000015000e7202 */ /* 0x000fe20000000f00 */
[----:B------:R-:W-:Y:S01]  /*0230*/  UIADD3 UR4, UPT, UPT, -UR4, URZ, URZ ;  /* 0x000000ff04047290 */ /* 0x000fe2000fffe1ff */
[----:B------:R-:W-:-:S11]  /*0240*/  LEA R17, R4, R5, 0x4 ;  /* 0x0000000504117211 */ /* 0x000fd600078e20ff */
.L_x_2:
[-C--:B------:R-:W-:Y:S02]  /*0250*/  ISETP.GE.AND P1, PT, R15, R20.reuse, PT ;  /* 0x000000140f00720c */ /* 0x080fe40003f26270 */
[----:B------:R-:W-:Y:S02]  /*0260*/  CS2R R6, SRZ ;  /* 0x0000000000067805 */ /* 0x000fe4000001ff00 */
[C---:B------:R-:W-:Y:S01]  /*0270*/  ISETP.GE.AND P0, PT, R14.reuse, R20, PT ;  /* 0x000000140e00720c */ /* 0x040fe20003f06270 */
[----:B-1----:R-:W-:-:S08]  /*0280*/  IMAD.WIDE R26, R14, 0x4, R24 ;  /* 0x000000040e1a7825 */ /* 0x002fd000078e0218 */
[----:B------:R-:W1:Y:S04]  /*0290*/  @!P1 LDC.64 R4, c[0x0][0x388] ;  /* 0x0000e200ff049b82 */ /* 0x000e680000000a00 */
[----:B------:R-:W2:Y:S01]  /*02a0*/  @!P0 LDG.E R6, desc[UR8][R26.64] ;  /* 0x000000081a068981 */ /* 0x000ea2000c1e1900 */
[----:B-1----:R-:W-:-:S05]  /*02b0*/  @!P1 IMAD.WIDE R4, R15, 0x4, R4 ;  /* 0x000000040f049825 */ /* 0x002fca00078e0204 */
[----:B------:R-:W3:Y:S01]  /*02c0*/  @!P1 LDG.E R7, desc[UR8][R4.64] ;  /* 0x0000000804079981 */ /* 0x000ee2000c1e1900 */
[----:B------:R-:W-:-:S03]  /*02d0*/  ISETP.GE.AND P1, PT, R17, R20, PT ;  /* 0x000000141100720c */ /* 0x000fc60003f26270 */
[----:B--2---:R-:W-:Y:S04]  /*02e0*/  STS [R19], R6 ;  /* 0x0000000613007388 */ /* 0x004fe80000000800 */
[----:B---3--:R-:W-:Y:S01]  /*02f0*/  STS [R18], R7 ;  /* 0x0000000712007388 */ /* 0x008fe20000000800 */
[----:B------:R-:W-:Y:S06]  /*0300*/  BAR.SYNC.DEFER_BLOCKING 0x0 ;  /* 0x0000000000007b1d */ /* 0x000fec0000010000 */
[----:B------:R-:W-:Y:S04]  /*0310*/  LDS R28, [R16] ;  /* 0x00000000101c7984 */ /* 0x000fe80000000800 */
[----:B------:R-:W1:Y:S04]  /*0320*/  LDS.128 R8, [R2] ;  /* 0x0000000002087984 */ /* 0x000e680000000c00 */
[----:B------:R-:W2:Y:S04]  /*0330*/  LDS R29, [R16+0x40] ;  /* 0x00004000101d7984 */ /* 0x000ea80000000800 */
[----:B------:R-:W3:Y:S04]  /*0340*/  LDS R4, [R16+0x80] ;  /* 0x0000800010047984 */ /* 0x000ee80000000800 */
[----:B------:R-:W4:Y:S01]  /*0350*/  LDS R22, [R16+0xc0] ;  /* 0x0000c00010167984 */ /* 0x000f220000000800 */
[----:B-1----:R-:W-:-:S04]  /*0360*/  IMAD R8, R8, R28, R23 ;  /* 0x0000001c08087224 */ /* 0x002fc800078e0217 */
[----:B--2---:R-:W-:Y:S02]  /*0370*/  IMAD R29, R29, R9, R8 ;  /* 0x000000091d1d7224 */ /* 0x004fe400078e0208 */
[----:B------:R-:W-:Y:S02]  /*0380*/  LDS R9, [R16+0x100] ;  /* 0x0001000010097984 */ /* 0x000fe40000000800 */
[----:B---3--:R-:W-:Y:S02]  /*0390*/  IMAD R10, R4, R10, R29 ;  /* 0x0000000a040a7224 */ /* 0x008fe400078e021d */
[----:B------:R-:W1:Y:S04]  /*03a0*/  LDS.128 R4, [R2+0x10] ;  /* 0x0000100002047984 */ /* 0x000e680000000c00 */
[----:B------:R-:W2:Y:S01]  /*03b0*/  LDS R8, [R16+0x140] ;  /* 0x0001400010087984 */ /* 0x000ea20000000800 */
[----:B----4-:R-:W-:-:S03]  /*03c0*/  IMAD R10, R22, R11, R10 ;  /* 0x0000000b160a7224 */ /* 0x010fc600078e020a */
        /* <DEDUP_REMOVED lines=9> */
[----:B------:R-:W3:Y:S01]  /*0460*/  LDS R7, [R16+0x280] ;  /* 0x0002800010077984 */ /* 0x000ee20000000800 */
[----:B-1----:R-:W-:-:S03]  /*0470*/  IMAD R6, R8, R5, R6 ;  /* 0x0000000508067224 */ /* 0x002fc600078e0206 */
[----:B------:R-:W1:Y:S01]  /*0480*/  LDS R8, [R16+0x2c0] ;  /* 0x0002c00010087984 */ /* 0x000e620000000800 */
[----:B--2---:R-:W-:-:S03]  /*0490*/  IMAD R5, R4, R9, R6 ;  /* 0x0000000904057224 */ /* 0x004fc600078e0206 */
[----:B------:R-:W-:Y:S01]  /*04a0*/  LDS R9, [R16+0x300] ;  /* 0x0003000010097984 */ /* 0x000fe20000000800 */
[----:B---3--:R-:W-:-:S03]  /*04b0*/  IMAD R10, R7, R10, R5 ;  /* 0x0000000a070a7224 */ /* 0x008fc600078e0205 */
[----:B------:R-:W2:Y:S01]  /*04c0*/  LDS.128 R4, [R2+0x30] ;  /* 0x0000300002047984 */ /* 0x000ea20000000c00 */
[----:B------:R-:W-:-:S04]  /*04d0*/  IADD3 R23, PT, PT, R14, 0x10, RZ ;  /* 0x000000100e177810 */ /* 0x000fc80007ffe0ff */
[----:B------:R-:W-:Y:S02]  /*04e0*/  ISETP.GE.AND P0, PT, R23, R20, PT ;  /* 0x000000141700720c */ /* 0x000fe40003f06270 */
[----:B------:R-:W-:Y:S01]  /*04f0*/  LDS R23, [R16+0x380] ;  /* 0x0003800010177984 */ /* 0x000fe20000000800 */
[----:B-1----:R-:W-:-:S03]  /*0500*/  IMAD R10, R8, R11, R10 ;  /* 0x0000000b080a7224 */ /* 0x002fc600078e020a */
[----:B------:R-:W1:Y:S01]  /*0510*/  LDS R11, [R16+0x340] ;  /* 0x00034000100b7984 */ /* 0x000e620000000800 */
[----:B--2---:R-:W-:Y:S02]  /*0520*/  IMAD R10, R4, R9, R10 ;  /* 0x00000009040a7224 */ /* 0x004fe400078e020a */
[----:B------:R-:W2:Y:S01]  /*0530*/  @!P1 LDC.64 R8, c[0x0][0x388] ;  /* 0x0000e200ff089b82 */ /* 0x000ea20000000a00 */
[----:B------:R-:W3:Y:S01]  /*0540*/  LDS R4, [R16+0x3c0] ;  /* 0x0003c00010047984 */ /* 0x000ee20000000800 */
[----:B------:R-:W-:-:S06]  /*0550*/  HFMA2 R22, -RZ, RZ, 0, 0 ;  /* 0x00000000ff167431 */ /* 0x000fcc00000001ff */
[----:B------:R-:W-:Y:S01]  /*0560*/  BAR.SYNC.DEFER_BLOCKING 0x0 ;  /* 0x0000000000007b1d */ /* 0x000fe20000010000 */
[----:B--2---:R-:W-:Y:S01]  /*0570*/  @!P1 IMAD.WIDE R28, R17, 0x4, R8 ;  /* 0x00000004111c9825 */ /* 0x004fe200078e0208 */
[----:B------:R-:W-:-:S04]  /*0580*/  MOV R9, RZ ;  /* 0x000000ff00097202 */ /* 0x000fc80000000f00 */
[----:B------:R-:W2:Y:S04]  /*0590*/  @!P0 LDG.E R22, desc[UR8][R26.64+0x40] ;  /* 0x000040081a168981 */ /* 0x000ea8000c1e1900 */
[----:B------:R-:W4:Y:S01]  /*05a0*/  @!P1 LDG.E R9, desc[UR8][R28.64] ;  /* 0x000000081c099981 */ /* 0x000f22000c1e1900 */
[----:B-1----:R-:W-:-:S04]  /*05b0*/  IMAD R5, R11, R5, R10 ;  /* 0x000000050b057224 */ /* 0x002fc800078e020a */
[----:B------:R-:W-:-:S04]  /*05c0*/  IMAD R5, R23, R6, R5 ;  /* 0x0000000617057224 */ /* 0x000fc800078e0205 */
[----:B---3--:R-:W-:Y:S01]  /*05d0*/  IMAD R5, R4, R7, R5 ;  /* 0x0000000704057224 */ /* 0x008fe200078e0205 */
[----:B------:R-:W-:-:S04]  /*05e0*/  UIADD3 UR4, UPT, UPT, UR4, 0x2, URZ ;  /* 0x0000000204047890 */ /* 0x000fc8000fffe0ff */
[----:B------:R-:W-:Y:S01]  /*05f0*/  UISETP.NE.AND UP0, UPT, UR4, URZ, UPT ;  /* 0x000000ff0400728c */ /* 0x000fe2000bf05270 */
[----:B------:R-:W-:Y:S01]  /*0600*/  IADD3 R14, PT, PT, R14, 0x20, RZ ;  /* 0x000000200e0e7810 */ /* 0x000fe20007ffe0ff */
[----:B--2---:R-:W-:Y:S04]  /*0610*/  STS [R19], R22 ;  /* 0x0000001613007388 */ /* 0x004fe80000000800 */
[----:B----4-:R-:W-:Y:S01]  /*0620*/  STS [R18], R9 ;  /* 0x0000000912007388 */ /* 0x010fe20000000800 */
[----:B------:R-:W-:Y:S06]  /*0630*/  BAR.SYNC.DEFER_BLOCKING 0x0 ;  /* 0x0000000000007b1d */ /* 0x000fec0000010000 */
[----:B------:R-:W-:Y:S04]  /*0640*/  LDS R22, [R16] ;  /* 0x0000000010167984 */ /* 0x000fe80000000800 */
[----:B------:R-:W1:Y:S04]  /*0650*/  LDS.128 R8, [R2] ;  /* 0x0000000002087984 */ /* 0x000e680000000c00 */
[----:B------:R-:W2:Y:S04]  /*0660*/  LDS R26, [R16+0x40] ;  /* 0x00004000101a7984 */ /* 0x000ea80000000800 */
[----:B------:R-:W3:Y:S01]  /*0670*/  LDS R23, [R16+0x80] ;  /* 0x0000800010177984 */ /* 0x000ee20000000800 */
[----:B-1----:R-:W-:-:S03]  /*0680*/  IMAD R4, R8, R22, R5 ;  /* 0x0000001608047224 */ /* 0x002fc600078e0205 */
[----:B------:R-:W1:Y:S01]  /*0690*/  LDS R8, [R16+0xc0] ;  /* 0x0000c00010087984 */ /* 0x000e620000000800 */
[----:B--2---:R-:W-:-:S03]  /*06a0*/  IMAD R9, R26, R9, R4 ;  /* 0x000000091a097224 */ /* 0x004fc600078e0204 */
[----:B------:R-:W-:Y:S04]  /*06b0*/  LDS R26, [R16+0x100] ;  /* 0x00010000101a7984 */ /* 0x000fe80000000800 */
[----:B------:R-:W2:Y:S04]  /*06c0*/  LDS.128 R4, [R2+0x10] ;  /* 0x0000100002047984 */ /* 0x000ea80000000c00 */
[----:B------:R-:W4:Y:S01]  /*06d0*/  LDS R22, [R16+0x140] ;  /* 0x0001400010167984 */ /* 0x000f220000000800 */
[----:B---3--:R-:W-:-:S03]  /*06e0*/  IMAD R9, R23, R10, R9 ;  /* 0x0000000a17097224 */ /* 0x008fc600078e0209 */
[----:B------:R-:W3:Y:S01]  /*06f0*/  LDS R23, [R16+0x180] ;  /* 0x0001800010177984 */ /* 0x000ee20000000800 */
[----:B-1----:R-:W-:-:S04]  /*0700*/  IMAD R9, R8, R11, R9 ;  /* 0x0000000b08097224 */ /* 0x002fc800078e0209 */
[----:B--2---:R-:W-:Y:S02]  /*0710*/  IMAD R9, R4, R26, R9 ;  /* 0x0000001a04097224 */ /* 0x004fe400078e0209 */
[----:B------:R-:W1:Y:S02]  /*0720*/  LDS R4, [R16+0x1c0] ;  /* 0x0001c00010047984 */ /* 0x000e640000000800 */
[----:B----4-:R-:W-:Y:S02]  /*0730*/  IMAD R5, R22, R5, R9 ;  /* 0x0000000516057224 */ /* 0x010fe400078e0209 */
[----:B------:R-:W-:Y:S04]  /*0740*/  LDS R26, [R16+0x200] ;  /* 0x00020000101a7984 */ /* 0x000fe80000000800 */
[----:B------:R-:W2:Y:S01]  /*0750*/  LDS.128 R8, [R2+0x20] ;  /* 0x0000200002087984 */ /* 0x000ea20000000c00 */
[----:B---3--:R-:W-:-:S03]  /*0760*/  IMAD R5, R23, R6, R5 ;  /* 0x0000000617057224 */ /* 0x008fc600078e0205 */
[----:B------:R-:W3:Y:S04]  /*0770*/  LDS R22, [R16+0x240] ;  /* 0x0002400010167984 */ /* 0x000ee80000000800 */
[----:B------:R-:W4:Y:S01]  /*0780*/  LDS R23, [R16+0x280] ;  /* 0x0002800010177984 */ /* 0x000f220000000800 */
[----:B-1----:R-:W-:-:S04]  /*0790*/  IMAD R5, R4, R7, R5 ;  /* 0x0000000704057224 */ /* 0x002fc800078e0205 */
[----:B--2---:R-:W-:Y:S02]  /*07a0*/  IMAD R5, R8, R26, R5 ;  /* 0x0000001a08057224 */ /* 0x004fe400078e0205 */
[----:B------:R-:W1:Y:S02]  /*07b0*/  LDS R8, [R16+0x2c0] ;  /* 0x0002c00010087984 */ /* 0x000e640000000800 */
[----:B---3--:R-:W-:Y:S02]  /*07c0*/  IMAD R22, R22, R9, R5 ;  /* 0x0000000916167224 */ /* 0x008fe400078e0205 */
[----:B------:R-:W-:Y:S04]  /*07d0*/  LDS R9, [R16+0x300] ;  /* 0x0003000010097984 */ /* 0x000fe80000000800 */
[----:B------:R-:W2:Y:S01]  /*07e0*/  LDS.128 R4, [R2+0x30] ;  /* 0x0000300002047984 */ /* 0x000ea20000000c00 */
[----:B----4-:R-:W-:-:S03]  /*07f0*/  IMAD R22, R23, R10, R22 ;  /* 0x0000000a17167224 */ /* 0x010fc600078e0216 */
[----:B------:R-:W3:Y:S04]  /*0800*/  LDS R23, [R16+0x340] ;  /* 0x0003400010177984 */ /* 0x000ee80000000800 */
[----:B------:R-:W4:Y:S04]  /*0810*/  LDS R26, [R16+0x380] ;  /* 0x00038000101a7984 */ /* 0x000f280000000800 */
[----:B------:R-:W5:Y:S01]  /*0820*/  LDS R10, [R16+0x3c0] ;  /* 0x0003c000100a7984 */ /* 0x000f620000000800 */
[----:B-1----:R-:W-:-:S04]  /*0830*/  IMAD R8, R8, R11, R22 ;  /* 0x0000000b08087224 */ /* 0x002fc800078e0216 */
[----:B--2---:R-:W-:-:S04]  /*0840*/  IMAD R4, R4, R9, R8 ;  /* 0x0000000904047224 */ /* 0x004fc800078e0208 */
[----:B---3--:R-:W-:Y:S01]  /*0850*/  IMAD R5, R23, R5, R4 ;  /* 0x0000000517057224 */ /* 0x008fe200078e0204 */
[----:B0-----:R-:W-:-:S03]  /*0860*/  MOV R22, R12 ;  /* 0x0000000c00167202 */ /* 0x001fc60000000f00 */
[----:B----4-:R-:W-:Y:S01]  /*0870*/  IMAD R5, R26, R6, R5 ;  /* 0x000000061a057224 */ /* 0x010fe200078e0205 */
[C---:B------:R-:W-:Y:S02]  /*0880*/  LEA R15, R22.reuse, R15, 0x5 ;  /* 0x0000000f160f7211 */ /* 0x040fe400078e28ff */
[----:B------:R-:W-:Y:S01]  /*0890*/  LEA R17, R22, R17, 0x5 ;  /* 0x0000001116117211 */ /* 0x000fe200078e28ff */
[----:B-----5:R-:W-:Y:S01]  /*08a0*/  IMAD R23, R10, R7, R5 ;  /* 0x000000070a177224 */ /* 0x020fe200078e0205 */
[----:B------:R-:W-:Y:S06]  /*08b0*/  BAR.SYNC.DEFER_BLOCKING 0x0 ;  /* 0x0000000000007b1d */ /* 0x000fec0000010000 */
[----:B------:R-:W-:Y:S05]  /*08c0*/  BRA.U UP0, `(.L_x_2) ;  /* 0xfffffff900607547 */ /* 0x000fea000b83ffff */
[----:B------:R-:W-:-:S04]  /*08d0*/  USHF.L.U32 UR4, UR7, 0x4, URZ ;  /* 0x0000000407047899 */ /* 0x000fc800080006ff */
[----:B------:R-:W-:-:S12]  /*08e0*/  ULOP3.LUT UR4, UR4, 0xffffffe0, URZ, 0xc0, !UPT ;  /* 0xffffffe004047892 */ /* 0x000fd8000f8ec0ff */
.L_x_1:
[----:B------:R-:W-:Y:S01]  /*08f0*/  ULOP3.LUT UR5, UR7, 0x1, URZ, 0xc0, !UPT ;  /* 0x0000000107057892 */ /* 0x000fe2000f8ec0ff */
[----:B------:R-:W-:-:S03]  /*0900*/  VIMNMX R5, PT, PT, R0, R3, !PT ;  /* 0x0000000300057248 */ /* 0x000fc60007fe0100 */
[----:B------:R-:W-:Y:S01]  /*0910*/  UISETP.NE.U32.AND UP0, UPT, UR5, 0x1, UPT ;  /* 0x000000010500788c */ /* 0x000fe2000bf05070 */
[----:B------:R-:W-:-:S08]  /*0920*/  ISETP.GE.AND P2, PT, R5, R22, PT ;  /* 0x000000160500720c */ /* 0x000fd00003f46270 */
[----:B------:R-:W-:Y:S05]  /*0930*/  BRA.U UP0, `(.L_x_3) ;  /* 0x0000000100d07547 */ /* 0x000fea000b800000 */
[----:B------:R-:W-:Y:S02]  /*0940*/  IADD3 R13, PT, PT, R13, UR4, RZ ;  /* 0x000000040d0d7c10 */ /* 0x000fe4000fffe0ff */
[----:B------:R-:W-:Y:S02]  /*0950*/  CS2R R14, SRZ ;  /* 0x00000000000e7805 */ /* 0x000fe4000001ff00 */
[----:B------:R-:W-:Y:S01]  /*0960*/  IADD3 R21, PT, PT, R21, UR4, RZ ;  /* 0x0000000415157c10 */ /* 0x000fe2000fffe0ff */
[----:B------:R-:W-:-:S03]  /*0970*/  IMAD R5, R13, R22, R3 ;  /* 0x000000160d057224 */ /* 0x000fc600078e0203 */
[-C--:B------:R-:W-:Y:S02]  /*0980*/  ISETP.GE.AND P0, PT, R21, R20.reuse, PT ;  /* 0x000000141500720c */ /* 0x080fe40003f06270 */
[----:B------:R-:W-:-:S11]  /*0990*/  ISETP.GE.AND P1, PT, R5, R20, PT ;  /* 0x000000140500720c */ /* 0x000fd60003f26270 */
[----:B------:R-:W0:Y:S08]  /*09a0*/  @!P0 LDC.64 R8, c[0x0][0x380] ;  /* 0x0000e000ff088b82 */ /* 0x000e300000000a00 */
[----:B------:R-:W1:Y:S01]  /*09b0*/  @!P1 LDC.64 R12, c[0x0][0x388] ;  /* 0x0000e200ff0c9b82 */ /* 0x000e620000000a00 */
[----:B0-----:R-:W-:-:S05]  /*09c0*/  @!P0 IMAD.WIDE R8, R21, 0x4, R8 ;  /* 0x0000000415088825 */ /* 0x001fca00078e0208 */
[----:B------:R-:W2:Y:S01]  /*09d0*/  @!P0 LDG.E R14, desc[UR8][R8.64] ;  /* 0x00000008080e8981 */ /* 0x000ea2000c1e1900 */
[----:B-1----:R-:W-:-:S05]  /*09e0*/  @!P1 IMAD.WIDE R12, R5, 0x4, R12 ;  /* 0x00000004050c9825 */ /* 0x002fca00078e020c */
[----:B------:R-:W3:Y:S04]  /*09f0*/  @!P1 LDG.E R15, desc[UR8][R12.64] ;  /* 0x000000080c0f9981 */ /* 0x000ee8000c1e1900 */
[----:B--2---:R-:W-:Y:S04]  /*0a00*/  STS [R19], R14 ;  /* 0x0000000e13007388 */ /* 0x004fe80000000800 */
[----:B---3--:R-:W-:Y:S01]  /*0a10*/  STS [R18], R15 ;  /* 0x0000000f12007388 */ /* 0x008fe20000000800 */
[----:B------:R-:W-:Y:S06]  /*0a20*/  BAR.SYNC.DEFER_BLOCKING 0x0 ;  /* 0x0000000000007b1d */ /* 0x000fec0000010000 */
[----:B------:R-:W-:Y:S04]  /*0a30*/  LDS R21, [R16] ;  /* 0x0000000010157984 */ /* 0x000fe80000000800 */
[----:B------:R-:W0:Y:S04]  /*0a40*/  LDS.128 R4, [R2] ;  /* 0x0000000002047984 */ /* 0x000e280000000c00 */
[----:B------:R-:W1:Y:S04]  /*0a50*/  LDS R24, [R16+0x40] ;  /* 0x0000400010187984 */ /* 0x000e680000000800 */
[----:B------:R-:W2:Y:S04]  /*0a60*/  LDS R25, [R16+0x80] ;  /* 0x0000800010197984 */ /* 0x000ea80000000800 */
[----:B------:R-:W3:Y:S04]  /*0a70*/  LDS R28, [R16+0xc0] ;  /* 0x0000c000101c7984 */ /* 0x000ee80000000800 */
[----:B------:R-:W-:Y:S04]  /*0a80*/  LDS R17, [R16+0x100] ;  /* 0x0001000010117984 */ /* 0x000fe80000000800 */
[----:B------:R-:W4:Y:S04]  /*0a90*/  LDS.128 R8, [R2+0x10] ;  /* 0x0000100002087984 */ /* 0x000f280000000c00 */
[----:B------:R-:W5:Y:S04]  /*0aa0*/  LDS R20, [R16+0x140] ;  /* 0x0001400010147984 */ /* 0x000f680000000800 */
[----:B------:R-:W5:Y:S04]  /*0ab0*/  LDS R19, [R16+0x180] ;  /* 0x0001800010137984 */ /* 0x000f680000000800 */
[----:B------:R-:W5:Y:S04]  /*0ac0*/  LDS R18, [R16+0x1c0] ;  /* 0x0001c00010127984 */ /* 0x000f680000000800 */
[----:B------:R-:W-:Y:S01]  /*0ad0*/  LDS.128 R12, [R2+0x20] ;  /* 0x00002000020c7984 */ /* 0x000fe20000000c00 */
[----:B0-----:R-:W-:-:S03]  /*0ae0*/  IMAD R4, R4, R21, R23 ;  /* 0x0000001504047224 */ /* 0x001fc600078e0217 */
[----:B------:R-:W-:Y:S04]  /*0af0*/  LDS R26, [R16+0x2c0] ;  /* 0x0002c000101a7984 */ /* 0x000fe80000000800 */
[----:B------:R-:W0:Y:S01]  /*0b00*/  LDS R21, [R16+0x200] ;  /* 0x0002000010157984 */ /* 0x000e220000000800 */
[----:B-1----:R-:W-:-:S03]  /*0b10*/  IMAD R4, R24, R5, R4 ;  /* 0x0000000518047224 */ /* 0x002fc600078e0204 */
[----:B------:R-:W1:Y:S01]  /*0b20*/  LDS R24, [R16+0x240] ;  /* 0x0002400010187984 */ /* 0x000e620000000800 */
[----:B--2---:R-:W-:-:S03]  /*0b30*/  IMAD R4, R25, R6, R4 ;  /* 0x0000000619047224 */ /* 0x004fc600078e0204 */
[----:B------:R-:W2:Y:S01]  /*0b40*/  LDS R23, [R16+0x280] ;  /* 0x0002800010177984 */ /* 0x000ea20000000800 */
[----:B---3--:R-:W-:-:S03]  /*0b50*/  IMAD R28, R28, R7, R4 ;  /* 0x000000071c1c7224 */ /* 0x008fc600078e0204 */
[----:B------:R-:W-:Y:S04]  /*0b60*/  LDS R25, [R16+0x300] ;  /* 0x0003000010197984 */ /* 0x000fe80000000800 */
[----:B------:R-:W3:Y:S01]  /*0b70*/  LDS.128 R4, [R2+0x30] ;  /* 0x0000300002047984 */ /* 0x000ee20000000c00 */
[----:B----4-:R-:W-:-:S03]  /*0b80*/  IMAD R17, R8, R17, R28 ;  /* 0x0000001108117224 */ /* 0x010fc600078e021c */
[----:B------:R-:W4:Y:S01]  /*0b90*/  LDS R8, [R16+0x340] ;  /* 0x0003400010087984 */ /* 0x000f220000000800 */
[----:B-----5:R-:W-:-:S03]  /*0ba0*/  IMAD R17, R20, R9, R17 ;  /* 0x0000000914117224 */ /* 0x020fc600078e0211 */
[----:B------:R-:W5:Y:S04]  /*0bb0*/  LDS R9, [R16+0x380] ;  /* 0x0003800010097984 */ /* 0x000f680000000800 */
[----:B------:R-:W5:Y:S01]  /*0bc0*/  LDS R20, [R16+0x3c0] ;  /* 0x0003c00010147984 */ /* 0x000f620000000800 */
[----:B------:R-:W-:-:S04]  /*0bd0*/  IMAD R10, R19, R10, R17 ;  /* 0x0000000a130a7224 */ /* 0x000fc800078e0211 */
[----:B------:R-:W-:-:S04]  /*0be0*/  IMAD R10, R18, R11, R10 ;  /* 0x0000000b120a7224 */ /* 0x000fc800078e020a */
[----:B0-----:R-:W-:-:S04]  /*0bf0*/  IMAD R10, R12, R21, R10 ;  /* 0x000000150c0a7224 */ /* 0x001fc800078e020a */
[----:B-1----:R-:W-:-:S04]  /*0c00*/  IMAD R10, R24, R13, R10 ;  /* 0x0000000d180a7224 */ /* 0x002fc800078e020a */
[----:B--2---:R-:W-:-:S04]  /*0c10*/  IMAD R10, R23, R14, R10 ;  /* 0x0000000e170a7224 */ /* 0x004fc800078e020a */
[----:B------:R-:W-:-:S04]  /*0c20*/  IMAD R10, R26, R15, R10 ;  /* 0x0000000f1a0a7224 */ /* 0x000fc800078e020a */
[----:B---3--:R-:W-:-:S04]  /*0c30*/  IMAD R4, R4, R25, R10 ;  /* 0x0000001904047224 */ /* 0x008fc800078e020a */
[----:B----4-:R-:W-:-:S04]  /*0c40*/  IMAD R4, R8, R5, R4 ;  /* 0x0000000508047224 */ /* 0x010fc800078e0204 */
[----:B-----5:R-:W-:-:S04]  /*0c50*/  IMAD R4, R9, R6, R4 ;  /* 0x0000000609047224 */ /* 0x020fc800078e0204 */
[----:B------:R-:W-:Y:S01]  /*0c60*/  IMAD R23, R20, R7, R4 ;  /* 0x0000000714177224 */ /* 0x000fe200078e0204 */
[----:B------:R-:W-:Y:S06]  /*0c70*/  BAR.SYNC.DEFER_BLOCKING 0x0 ;  /* 0x0000000000007b1d */ /* 0x000fec0000010000 */
.L_x_3:
[----:B------:R-:W-:Y:S05]  /*0c80*/  @P2 EXIT ;  /* 0x000000000000294d */ /* 0x000fea0003800000 */
[----:B------:R-:W0:Y:S01]  /*0c90*/  LDC.64 R4, c[0x0][0x390] ;  /* 0x0000e400ff047b82 */ /* 0x000e220000000a00 */
[----:B------:R-:W-:-:S04]  /*0ca0*/  IMAD R3, R0, R22, R3 ;  /* 0x0000001600037224 */ /* 0x000fc800078e0203 */
[----:B0-----:R-:W-:-:S05]  /*0cb0*/  IMAD.WIDE R2, R3, 0x4, R4 ;  /* 0x0000000403027825 */ /* 0x001fca00078e0204 */
[----:B------:R-:W-:Y:S01]  /*0cc0*/  STG.E desc[UR8][R2.64], R23 ;  /* 0x0000001702007986 */ /* 0x000fe2000c101908 */
[----:B------:R-:W-:Y:S05]  /*0cd0*/  EXIT ;  /* 0x000000000000794d */ /* 0x000fea0003800000 */
.L_x_4:
        /* <DEDUP_REMOVED lines=10> */
.L_x_11:


//--------------------- .text._Z15gpu_matrix_multPiS_S_iii --------------------------
	.section	.text._Z15gpu_matrix_multPiS_S_iii,"ax",@progbits
	.align	128
        .global         _Z15gpu_matrix_multPiS_S_iii
        .type           _Z15gpu_matrix_multPiS_S_iii,@function
        .size           _Z15gpu_matrix_multPiS_S_iii,(.L_x_12 - _Z15gpu_matrix_multPiS_S_iii)
        .other          _Z15gpu_matrix_multPiS_S_iii,@"STO_CUDA_ENTRY STV_DEFAULT"
_Z15gpu_matrix_multPiS_S_iii:
.text._Z15gpu_matrix_multPiS_S_iii:
[----:B------:R-:W-:Y:S01]  /*0000*/  LDC R1, c[0x0][0x37c] ;  /* 0x0000df00ff017b82 */ /* 0x000fe20000000800 */
[----:B------:R-:W0:Y:S07]  /*0010*/  S2R R3, SR_TID.Y ;  /* 0x0000000000037919 */ /* 0x000e2e0000002200 */
[----:B------:R-:W0:Y:S01]  /*0020*/  S2UR UR4, SR_CTAID.Y ;  /* 0x00000000000479c3 */ /* 0x000e220000002600 */
[----:B------:R-:W1:Y:S01]  /*0030*/  LDCU UR6, c[0x0][0x398] ;  /* 0x00007300ff0677ac */ /* 0x000e620008000800 */
[----:B------:R-:W2:Y:S06]  /*0040*/  S2R R5, SR_TID.X ;  /* 0x0000000000057919 */ /* 0x000eac0000002100 */
[----:B------:R-:W0:Y:S08]  /*0050*/  LDC R0, c[0x0][0x364] ;  /* 0x0000d900ff007b82 */ /* 0x000e300000000800 */
[----:B------:R-:W2:Y:S08]  /*0060*/  S2UR UR5, SR_CTAID.X ;  /* 0x00000000000579c3 */ /* 0x000eb00000002500 */
[----:B------:R-:W2:Y:S08]  /*0070*/  LDC R16, c[0x0][0x360] ;  /* 0x0000d800ff107b82 */ /* 0x000eb00000000800 */
[----:B------:R-:W3:Y:S01]  /*0080*/  LDC R17, c[0x0][0x3a0] ;  /* 0x0000e800ff117b82 */ /* 0x000ee20000000800 */
[----:B0-----:R-:W-:-:S05]  /*0090*/  IMAD R0, R0, UR4, R3 ;  /* 0x0000000400007c24 */ /* 0x001fca000f8e0203 */
[----:B-1----:R-:W-:Y:S01]  /*00a0*/  ISETP.GE.AND P0, PT, R0, UR6, PT ;  /* 0x0000000600007c0c */ /* 0x002fe2000bf06270 */
[----:B--2---:R-:W-:-:S05]  /*00b0*/  IMAD R16, R16, UR5, R5 ;  /* 0x0000000510107c24 */ /* 0x004fca000f8e0205 */
[----:B---3--:R-:W-:-:S13]  /*00c0*/  ISETP.GE.OR P0, PT, R16, R17, P0 ;  /* 0x000000111000720c */ /* 0x008fda0000706670 */
[----:B------:R-:W-:Y:S05]  /*00d0*/  @P0 EXIT ;  /* 0x000000000000094d */ /* 0x000fea0003800000 */
[----:B------:R-:W0:Y:S01]  /*00e0*/  LDC R19, c[0x0][0x39c] ;  /* 0x0000e700ff137b82 */ /* 0x000e220000000800 */
[----:B------:R-:W1:Y:S01]  /*00f0*/  LDCU.64 UR4, c[0x0][0x358] ;  /* 0x00006b00ff0477ac */ /* 0x000e620008000a00 */
[----:B------:R-:W-:Y:S01]  /*0100*/  HFMA2 R24, -RZ, RZ, 0, 0 ;  /* 0x00000000ff187431 */ /* 0x000fe200000001ff */
[----:B0-----:R-:W-:-:S13]  /*0110*/  ISETP.GE.AND P0, PT, R19, 0x1, PT ;  /* 0x000000011300780c */ /* 0x001fda0003f06270 */
[----:B-1----:R-:W-:Y:S05]  /*0120*/  @!P0 BRA `(.L_x_5) ;  /* 0x0000000400dc8947 */ /* 0x002fea0003800000 */
[C---:B------:R-:W-:Y:S01]  /*0130*/  ISETP.GE.U32.AND P1, PT, R19.reuse, 0x8, PT ;  /* 0x000000081300780c */ /* 0x040fe20003f26070 */
[----:B------:R-:W-:Y:S01]  /*0140*/  IMAD R20, R0, R19, RZ ;  /* 0x0000001300147224 */ /* 0x000fe200078e02ff */
[----:B------:R-:W-:Y:S02]  /*0150*/  LOP3.LUT R27, R19, 0x7, RZ, 0xc0, !PT ;  /* 0x00000007131b7812 */ /* 0x000fe400078ec0ff */
[----:B------:R-:W-:Y:S02]  /*0160*/  MOV R21, RZ ;  /* 0x000000ff00157202 */ /* 0x000fe40000000f00 */
[----:B------:R-:W-:Y:S02]  /*0170*/  ISETP.NE.AND P0, PT, R27, RZ, PT ;  /* 0x000000ff1b00720c */ /* 0x000fe40003f05270 */
[----:B------:R-:W-:-:S05]  /*0180*/  MOV R24, RZ ;  /* 0x000000ff00187202 */ /* 0x000fca0000000f00 */
[----:B------:R-:W-:Y:S06]  /*0190*/  @!P1 BRA `(.L_x_6) ;  /* 0x0000000000c09947 */ /* 0x000fec0003800000 */
[----:B------:R-:W0:Y:S01]  /*01a0*/  LDC.64 R2, c[0x0][0x380] ;  /* 0x0000e000ff027b82 */ /* 0x000e220000000a00 */
[----:B------:R-:W-:Y:S02]  /*01b0*/  LOP3.LUT R21, R19, 0x7ffffff8, RZ, 0xc0, !PT ;  /* 0x7ffffff813157812 */ /* 0x000fe400078ec0ff */
[----:B------:R-:W-:Y:S02]  /*01c0*/  MOV R24, RZ ;  /* 0x000000ff00187202 */ /* 0x000fe40000000f00 */
[----:B------:R-:W-:Y:S02]  /*01d0*/  MOV R18, R16 ;  /* 0x0000001000127202 */ /* 0x000fe40000000f00 */
[----:B------:R-:W-:Y:S01]  /*01e0*/  IADD3 R22, PT, PT, -R21, RZ, RZ ;  /* 0x000000ff15167210 */ /* 0x000fe20007ffe1ff */
[----:B0-----:R-:W-:-:S03]  /*01f0*/  IMAD.WIDE.U32 R2, R20, 0x4, R2 ;  /* 0x0000000414027825 */ /* 0x001fc600078e0002 */
[----:B------:R-:W-:-:S04]  /*0200*/  IADD3 R4, P1, PT, R2, 0x10, RZ ;  /* 0x0000001002047810 */ /* 0x000fc80007f3e0ff */
[----:B------:R-:W-:-:S09]  /*0210*/  IADD3.X R3, PT, PT, RZ, R3, RZ, P1, !PT ;  /* 0x00000003ff037210 */ /* 0x000fd20000ffe4ff */
.L_x_7:
[----:B------:R-:W0:Y:S01]  /*0220*/  LDC.64 R14, c[0x0][0x388] ;  /* 0x0000e200ff0e7b82 */ /* 0x000e220000000a00 */
[----:B------:R-:W-:-:S05]  /*0230*/  MOV R2, R4 ;  /* 0x0000000400027202 */ /* 0x000fca0000000f00 */
[----:B------:R-:W2:Y:S04]  /*0240*/  LDG.E R25, desc[UR4][R2.64+-0x10] ;  /* 0xfffff00402197981 */ /* 0x000ea8000c1e1900 */
[----:B------:R-:W3:Y:S04]  /*0250*/  LDG.E R23, desc[UR4][R2.64+-0xc] ;  /* 0xfffff40402177981 */ /* 0x000ee8000c1e1900 */
[----:B------:R-:W4:Y:S04]  /*0260*/  LDG.E R29, desc[UR4][R2.64+-0x8] ;  /* 0xfffff804021d7981 */ /* 0x000f28000c1e1900 */
[----:B------:R-:W5:Y:S01]  /*0270*/  LDG.E R28, desc[UR4][R2.64+-0x4] ;  /* 0xfffffc04021c7981 */ /* 0x000f62000c1e1900 */
[----:B0-----:R-:W-:-:S05]  /*0280*/  IMAD.WIDE R14, R18, 0x4, R14 ;  /* 0x00000004120e7825 */ /* 0x001fca00078e020e */
[----:B------:R0:W2:Y:S01]  /*0290*/  LDG.E R26, desc[UR4][R14.64] ;  /* 0x000000040e1a7981 */ /* 0x0000a2000c1e1900 */
[----:B------:R-:W-:-:S04]  /*02a0*/  IMAD.WIDE R12, R17, 0x4, R14 ;  /* 0x00000004110c7825 */ /* 0x000fc800078e020e */
[C---:B------:R-:W-:Y:S02]  /*02b0*/  IMAD.WIDE R4, R17.reuse, 0x4, R12 ;  /* 0x0000000411047825 */ /* 0x040fe400078e020c */
[----:B------:R-:W3:Y:S02]  /*02c0*/  LDG.E R12, desc[UR4][R12.64] ;  /* 0x000000040c0c7981 */ /* 0x000ee4000c1e1900 */
[C---:B------:R-:W-:Y:S02]  /*02d0*/  IMAD.WIDE R8, R17.reuse, 0x4, R4 ;  /* 0x0000000411087825 */ /* 0x040fe400078e0204 */
[----:B------:R-:W4:Y:S02]  /*02e0*/  LDG.E R4, desc[UR4][R4.64] ;  /* 0x0000000404047981 */ /* 0x000f24000c1e1900 */
[C---:B------:R-:W-:Y:S02]  /*02f0*/  IMAD.WIDE R6, R17.reuse, 0x4, R8 ;  /* 0x0000000411067825 */ /* 0x040fe400078e0208 */
[----:B------:R-:W5:Y:S02]  /*0300*/  LDG.E R8, desc[UR4][R8.64] ;  /* 0x0000000408087981 */ /* 0x000f64000c1e1900 */
[----:B------:R-:W-:-:S02]  /*0310*/  IMAD.WIDE R10, R17, 0x4, R6 ;  /* 0x00000004110a7825 */ /* 0x000fc400078e0206 */
[----:B------:R-:W5:Y:S04]  /*0320*/  LDG.E R5, desc[UR4][R2.64] ;  /* 0x0000000402057981 */ /* 0x000f68000c1e1900 */
[----:B------:R-:W5:Y:S01]  /*0330*/  LDG.E R6, desc[UR4][R6.64] ;  /* 0x0000000406067981 */ /* 0x000f62000c1e1900 */
[----:B0-----:R-:W-:-:S03]  /*0340*/  IMAD.WIDE R14, R17, 0x4, R10 ;  /* 0x00000004110e7825 */ /* 0x001fc600078e020a */
[----:B------:R-:W5:Y:S04]  /*0350*/  LDG.E R10, desc[UR4][R10.64] ;  /* 0x000000040a0a7981 */ /* 0x000f68000c1e1900 */
[----:B------:R-:W5:Y:S04]  /*0360*/  LDG.E R13, desc[UR4][R14.64] ;  /* 0x000000040e0d7981 */ /* 0x000f68000c1e1900 */
[----:B------:R-:W5:Y:S04]  /*0370*/  LDG.E R7, desc[UR4][R2.64+0x4] ;  /* 0x0000040402077981 */ /* 0x000f68000c1e1900 */
[----:B------:R-:W5:Y:S01]  /*0380*/  LDG.E R9, desc[UR4][R2.64+0xc] ;  /* 0x00000c0402097981 */ /* 0x000f62000c1e1900 */
[----:B--2---:R-:W-:-:S02]  /*0390*/  IMAD R26, R25, R26, R24 ;  /* 0x0000001a191a7224 */ /* 0x004fc400078e0218 */
[----:B------:R-:W-:Y:S02]  /*03a0*/  IMAD.WIDE R24, R17, 0x4, R14 ;  /* 0x0000000411187825 */ /* 0x000fe400078e020e */
[----:B------:R0:W2:Y:S04]  /*03b0*/  LDG.E R14, desc[UR4][R2.64+0x8] ;  /* 0x00000804020e7981 */ /* 0x0000a8000c1e1900 */
[----:B------:R-:W2:Y:S01]  /*03c0*/  LDG.E R24, desc[UR4][R24.64] ;  /* 0x0000000418187981 */ /* 0x000ea2000c1e1900 */
[----:B---3--:R-:W-:Y:S01]  /*03d0*/  IMAD R12, R23, R12, R26 ;  /* 0x0000000c170c7224 */ /* 0x008fe200078e021a */
[----:B------:R-:W-:-:S03]  /*03e0*/  IADD3 R22, PT, PT, R22, 0x8, RZ ;  /* 0x0000000816167810 */ /* 0x000fc60007ffe0ff */
[----:B----4-:R-:W-:Y:S01]  /*03f0*/  IMAD R29, R29, R4, R12 ;  /* 0x000000041d1d7224 */ /* 0x010fe200078e020c */
[----:B------:R-:W-:-:S03]  /*0400*/  ISETP.NE.AND P1, PT, R22, RZ, PT ;  /* 0x000000ff1600720c */ /* 0x000fc60003f25270 */
[----:B-----5:R-:W-:Y:S01]  /*0410*/  IMAD R8, R28, R8, R29 ;  /* 0x000000081c087224 */ /* 0x020fe200078e021d */
[----:B------:R-:W-:-:S03]  /*0420*/  IADD3 R4, P2, PT, R2, 0x20, RZ ;  /* 0x0000002002047810 */ /* 0x000fc60007f5e0ff */
[----:B------:R-:W-:Y:S01]  /*0430*/  IMAD R5, R5, R6, R8 ;  /* 0x0000000605057224 */ /* 0x000fe200078e0208 */
[----:B0-----:R-:W-:Y:S02]  /*0440*/  IADD3.X R3, PT, PT, RZ, R3, RZ, P2, !PT ;  /* 0x00000003ff037210 */ /* 0x001fe400017fe4ff */
[----:B------:R-:W-:Y:S01]  /*0450*/  LEA R18, R17, R18, 0x3 ;  /* 0x0000001211127211 */ /* 0x000fe200078e18ff */
[----:B------:R-:W-:-:S04]  /*0460*/  IMAD R5, R7, R10, R5 ;  /* 0x0000000a07057224 */ /* 0x000fc800078e0205 */
[----:B--2---:R-:W-:-:S04]  /*0470*/  IMAD R5, R14, R13, R5 ;  /* 0x0000000d0e057224 */ /* 0x004fc800078e0205 */
[----:B------:R-:W-:Y:S01]  /*0480*/  IMAD R24, R9, R24, R5 ;  /* 0x0000001809187224 */ /* 0x000fe200078e0205 */
[----:B------:R-:W-:Y:S06]  /*0490*/  @P1 BRA `(.L_x_7) ;  /* 0xfffffffc00601947 */ /* 0x000fec000383ffff */
.L_x_6:
[----:B------:R-:W-:Y:S05]  /*04a0*/  @!P0 BRA `(.L_x_5) ;  /* 0x0000000000fc8947 */ /* 0x000fea0003800000 */
[----:B------:R-:W-:Y:S02]  /*04b0*/  ISETP.GE.U32.AND P1, PT, R27, 0x4, PT ;  /* 0x000000041b00780c */ /* 0x000fe40003f26070 */
[----:B------:R-:W-:-:S04]  /*04c0*/  LOP3.LUT R14, R19, 0x3, RZ, 0xc0, !PT ;  /* 0x00000003130e7812 */ /* 0x000fc800078ec0ff */
[----:B------:R-:W-:-:S07]  /*04d0*/  ISETP.NE.AND P0, PT, R14, RZ, PT ;  /* 0x000000ff0e00720c */ /* 0x000fce0003f05270 */
[----:B------:R-:W-:Y:S06]  /*04e0*/  @!P1 BRA `(.L_x_8) ;  /* 0x00000000006c9947 */ /* 0x000fec0003800000 */
[----:B------:R-:W0:Y:S01]  /*04f0*/  LDC.64 R4, c[0x0][0x388] ;  /* 0x0000e200ff047b82 */ /* 0x000e220000000a00 */
[----:B------:R-:W1:Y:S01]  /*0500*/  LDCU.64 UR6, c[0x0][0x380] ;  /* 0x00007000ff0677ac */ /* 0x000e620008000a00 */
[----:B------:R-:W-:Y:S01]  /*0510*/  IMAD R7, R21, R17, R16 ;  /* 0x0000001115077224 */ /* 0x000fe200078e0210 */
[CC--:B------:R-:W-:Y:S02]  /*0520*/  IADD3 R3, PT, PT, R20.reuse, R21.reuse, RZ ;  /* 0x0000001514037210 */ /* 0x0c0fe40007ffe0ff */
[----:B------:R-:W-:-:S03]  /*0530*/  IADD3 R8, P1, PT, R20, R21, RZ ;  /* 0x0000001514087210 */ /* 0x000fc60007f3e0ff */
[----:B------:R-:W2:Y:S01]  /*0540*/  LDC.64 R12, c[0x0][0x380] ;  /* 0x0000e000ff0c7b82 */ /* 0x000ea20000000a00 */
[----:B0-----:R-:W-:-:S04]  /*0550*/  IMAD.WIDE R4, R7, 0x4, R4 ;  /* 0x0000000407047825 */ /* 0x001fc800078e0204 */
[----:B------:R-:W-:Y:S02]  /*0560*/  IMAD.WIDE R6, R17, 0x4, R4 ;  /* 0x0000000411067825 */ /* 0x000fe400078e0204 */
[----:B------:R-:W3:Y:S02]  /*0570*/  LDG.E R4, desc[UR4][R4.64] ;  /* 0x0000000404047981 */ /* 0x000ee4000c1e1900 */
[----:B--2---:R-:W-:Y:S01]  /*0580*/  IMAD.WIDE.U32 R12, R3, 0x4, R12 ;  /* 0x00000004030c7825 */ /* 0x004fe200078e000c */
[----:B------:R-:W-:Y:S02]  /*0590*/  IADD3.X R3, PT, PT, RZ, RZ, RZ, P1, !PT ;  /* 0x000000ffff037210 */ /* 0x000fe40000ffe4ff */
[----:B-1----:R-:W-:-:S03]  /*05a0*/  LEA R2, P1, R8, UR6, 0x2 ;  /* 0x0000000608027c11 */ /* 0x002fc6000f8210ff */
[----:B------:R-:W3:Y:S01]  /*05b0*/  LDG.E R13, desc[UR4][R12.64] ;  /* 0x000000040c0d7981 */ /* 0x000ee2000c1e1900 */
[----:B------:R-:W-:Y:S01]  /*05c0*/  LEA.HI.X R3, R8, UR7, R3, 0x2, P1 ;  /* 0x0000000708037c11 */ /* 0x000fe200088f1403 */
[C---:B------:R-:W-:Y:S02]  /*05d0*/  IMAD.WIDE R8, R17.reuse, 0x4, R6 ;  /* 0x0000000411087825 */ /* 0x040fe400078e0206 */
[----:B------:R-:W2:Y:S04]  /*05e0*/  LDG.E R6, desc[UR4][R6.64] ;  /* 0x0000000406067981 */ /* 0x000ea8000c1e1900 */
[----:B------:R-:W2:Y:S01]  /*05f0*/  LDG.E R15, desc[UR4][R2.64+0x4] ;  /* 0x00000404020f7981 */ /* 0x000ea2000c1e1900 */
[----:B------:R-:W-:-:S03]  /*0600*/  IMAD.WIDE R10, R17, 0x4, R8 ;  /* 0x00000004110a7825 */ /* 0x000fc600078e0208 */
[----:B------:R-:W4:Y:S04]  /*0610*/  LDG.E R22, desc[UR4][R8.64] ;  /* 0x0000000408167981 */ /* 0x000f28000c1e1900 */
[----:B------:R-:W4:Y:S04]  /*0620*/  LDG.E R18, desc[UR4][R2.64+0x8] ;  /* 0x0000080402127981 */ /* 0x000f28000c1e1900 */
[----:B------:R-:W5:Y:S04]  /*0630*/  LDG.E R26, desc[UR4][R2.64+0xc] ;  /* 0x00000c04021a7981 */ /* 0x000f68000c1e1900 */
[----:B------:R-:W5:Y:S01]  /*0640*/  LDG.E R10, desc[UR4][R10.64] ;  /* 0x000000040a0a7981 */ /* 0x000f62000c1e1900 */
[----:B------:R-:W-:Y:S01]  /*0650*/  IADD3 R21, PT, PT, R21, 0x4, RZ ;  /* 0x0000000415157810 */ /* 0x000fe20007ffe0ff */
[----:B---3--:R-:W-:-:S04]  /*0660*/  IMAD R24, R13, R4, R24 ;  /* 0x000000040d187224 */ /* 0x008fc800078e0218 */
[----:B--2---:R-:W-:-:S04]  /*0670*/  IMAD R15, R15, R6, R24 ;  /* 0x000000060f0f7224 */ /* 0x004fc800078e0218 */
[----:B----4-:R-:W-:-:S04]  /*0680*/  IMAD R15, R18, R22, R15 ;  /* 0x00000016120f7224 */ /* 0x010fc800078e020f */
[----:B-----5:R-:W-:-:S07]  /*0690*/  IMAD R24, R26, R10, R15 ;  /* 0x0000000a1a187224 */ /* 0x020fce00078e020f */
.L_x_8:
[----:B------:R-:W-:Y:S05]  /*06a0*/  @!P0 BRA `(.L_x_5) ;  /* 0x00000000007c8947 */ /* 0x000fea0003800000 */
[----:B------:R-:W-:Y:S01]  /*06b0*/  ISETP.NE.AND P1, PT, R14, 0x1, PT ;  /* 0x000000010e00780c */ /* 0x000fe20003f25270 */
[----:B------:R-:W0:Y:S01]  /*06c0*/  LDC.64 R10, c[0x0][0x380] ;  /* 0x0000e000ff0a7b82 */ /* 0x000e220000000a00 */
[----:B------:R-:W-:-:S04]  /*06d0*/  LOP3.LUT R19, R19, 0x1, RZ, 0xc0, !PT ;  /* 0x0000000113137812 */ /* 0x000fc800078ec0ff */
[----:B------:R-:W-:-:S03]  /*06e0*/  ISETP.NE.U32.AND P0, PT, R19, 0x1, PT ;  /* 0x000000011300780c */ /* 0x000fc60003f05070 */
[----:B------:R-:W1:Y:S04]  /*06f0*/  LDC.64 R8, c[0x0][0x388] ;  /* 0x0000e200ff087b82 */ /* 0x000e680000000a00 */
[CC--:B------:R-:W-:Y:S02]  /*0700*/  @P1 IADD3 R13, PT, PT, R20.reuse, R21.reuse, RZ ;  /* 0x00000015140d1210 */ /* 0x0c0fe40007ffe0ff */
[----:B------:R-:W-:Y:S02]  /*0710*/  @P1 IADD3 R12, P2, PT, R20, R21, RZ ;  /* 0x00000015140c1210 */ /* 0x000fe40007f5e0ff */
[----:B------:R-:W2:Y:S02]  /*0720*/  @P1 LDC.64 R2, c[0x0][0x380] ;  /* 0x0000e000ff021b82 */ /* 0x000ea40000000a00 */
[----:B------:R-:W-:-:S06]  /*0730*/  @P1 IADD3.X R14, PT, PT, RZ, RZ, RZ, P2, !PT ;  /* 0x000000ffff0e1210 */ /* 0x000fcc00017fe4ff */
[----:B------:R-:W3:Y:S01]  /*0740*/  LDC.64 R4, c[0x0][0x380] ;  /* 0x0000e000ff047b82 */ /* 0x000ee20000000a00 */
[----:B0-----:R-:W-:-:S04]  /*0750*/  @P1 IMAD.WIDE.U32 R10, R13, 0x4, R10 ;  /* 0x000000040d0a1825 */ /* 0x001fc800078e000a */
[C---:B------:R-:W-:Y:S01]  /*0760*/  @P1 IMAD R13, R21.reuse, R17, R16 ;  /* 0x00000011150d1224 */ /* 0x040fe200078e0210 */
[----:B------:R-:W-:Y:S01]  /*0770*/  @P1 IADD3 R21, PT, PT, R21, 0x2, RZ ;  /* 0x0000000215151810 */ /* 0x000fe20007ffe0ff */
[----:B------:R-:W4:Y:S01]  /*0780*/  @P1 LDG.E R11, desc[UR4][R10.64] ;  /* 0x000000040a0b1981 */ /* 0x000f22000c1e1900 */
[----:B------:R-:W0:Y:S01]  /*0790*/  LDC.64 R6, c[0x0][0x388] ;  /* 0x0000e200ff067b82 */ /* 0x000e220000000a00 */
[----:B-1----:R-:W-:Y:S01]  /*07a0*/  @P1 IMAD.WIDE R8, R13, 0x4, R8 ;  /* 0x000000040d081825 */ /* 0x002fe200078e0208 */
[----:B------:R-:W-:Y:S02]  /*07b0*/  @!P0 IADD3 R15, PT, PT, R20, R21, RZ ;  /* 0x00000015140f8210 */ /* 0x000fe40007ffe0ff */
[----:B--2---:R-:W-:Y:S01]  /*07c0*/  @P1 LEA R2, P2, R12, R2, 0x2 ;  /* 0x000000020c021211 */ /* 0x004fe200078410ff */
[----:B------:R-:W-:-:S03]  /*07d0*/  @!P0 IMAD R21, R21, R17, R16 ;  /* 0x0000001115158224 */ /* 0x000fc600078e0210 */
[----:B------:R-:W-:Y:S01]  /*07e0*/  @P1 LEA.HI.X R3, R12, R3, R14, 0x2, P2 ;  /* 0x000000030c031211 */ /* 0x000fe200010f140e */
[----:B------:R-:W-:Y:S01]  /*07f0*/  @P1 IMAD.WIDE R12, R17, 0x4, R8 ;  /* 0x00000004110c1825 */ /* 0x000fe200078e0208 */
[----:B------:R-:W4:Y:S03]  /*0800*/  @P1 LDG.E R14, desc[UR4][R8.64] ;  /* 0x00000004080e1981 */ /* 0x000f26000c1e1900 */
[----:B---3--:R-:W-:Y:S01]  /*0810*/  @!P0 IMAD.WIDE.U32 R4, R15, 0x4, R4 ;  /* 0x000000040f048825 */ /* 0x008fe200078e0004 */
[----:B------:R-:W2:Y:S04]  /*0820*/  @P1 LDG.E R2, desc[UR4][R2.64+0x4] ;  /* 0x0000040402021981 */ /* 0x000ea8000c1e1900 */
[----:B------:R-:W2:Y:S01]  /*0830*/  @P1 LDG.E R12, desc[UR4][R12.64] ;  /* 0x000000040c0c1981 */ /* 0x000ea2000c1e1900 */
[----:B0-----:R-:W-:-:S03]  /*0840*/  @!P0 IMAD.WIDE R6, R21, 0x4, R6 ;  /* 0x0000000415068825 */ /* 0x001fc600078e0206 */
[----:B------:R-:W3:Y:S04]  /*0850*/  @!P0 LDG.E R5, desc[UR4][R4.64] ;  /* 0x0000000404058981 */ /* 0x000ee8000c1e1900 */
[----:B------:R-:W3:Y:S01]  /*0860*/  @!P0 LDG.E R6, desc[UR4][R6.64] ;  /* 0x0000000406068981 */ /* 0x000ee2000c1e1900 */
[----:B----4-:R-:W-:-:S04]  /*0870*/  @P1 IMAD R11, R11, R14, R24 ;  /* 0x0000000e0b0b1224 */ /* 0x010fc800078e0218 */
[----:B--2---:R-:W-:-:S04]  /*0880*/  @P1 IMAD R24, R2, R12, R11 ;  /* 0x0000000c02181224 */ /* 0x004fc800078e020b */
[----:B---3--:R-:W-:-:S07]  /*0890*/  @!P0 IMAD R24, R5, R6, R24 ;  /* 0x0000000605188224 */ /* 0x008fce00078e0218 */
.L_x_5:
[----:B------:R-:W0:Y:S01]  /*08a0*/  LDC.64 R2, c[0x0][0x390] ;  /* 0x0000e400ff027b82 */ /* 0x000e220000000a00 */
[----:B------:R-:W-:-:S04]  /*08b0*/  IMAD R17, R0, R17, R16 ;  /* 0x0000001100117224 */ /* 0x000fc800078e0210 */
[----:B0-----:R-:W-:-:S05]  /*08c0*/  IMAD.WIDE R2, R17, 0x4, R2 ;  /* 0x0000000411027825 */ /* 0x001fca00078e0202 */
[----:B------:R-:W-:Y:S01]  /*08d0*/  STG.E desc[UR4][R2.64], R24 ;  /* 0x0000001802007986 */ /* 0x000fe2000c101904 */
[----:B------:R-:W-:Y:S05]  /*08e0*/  EXIT ;  /* 0x000000000000794d */ /* 0x000fea0003800000 */
.L_x_9:
        /* <DEDUP_REMOVED lines=9> */
.L_x_12:


//--------------------- .nv.shared.reserved.0     --------------------------
	.section	.nv.shared.reserved.0,"aw",@nobits
	.weak		__nv_reservedSMEM_offset_0_alias
	.size		__nv_reservedSMEM_offset_0_alias, 0, 64
	.other		__nv_reservedSMEM_offset_0_alias,@"STO_CUDA_RESERVED_SHARED STV_DEFAULT"
__nv_reservedSMEM_offset_0_alias:
	.zero		0
	.zero		64


//--------------------- .nv.shared._Z22gpu_square_matrix_multPiS_S_i --------------------------
	.section	.nv.shared._Z22gpu_square_matrix_multPiS_S_i,"aw",@nobits
	.sectionflags	@""
	.align	4
.nv.shared._Z22gpu_square_matrix_multPiS_S_i:
	.zero		3072


//--------------------- .nv.constant0._Z20gpu_matrix_transposePiS_jj --------------------------
	.section	.nv.constant0._Z20gpu_matrix_transposePiS_jj,"a",@progbits
	.sectionflags	@""
	.align	4
.nv.constant0._Z20gpu_matrix_transposePiS_jj:
	.zero		920


//--------------------- .nv.constant0._Z22gpu_square_matrix_multPiS_S_i --------------------------
	.section	.nv.constant0._Z22gpu_square_matrix_multPiS_S_i,"a",@progbits
	.sectionflags	@""
	.align	4
.nv.constant0._Z22gpu_square_matrix_multPiS_S_i:
	.zero		924


//--------------------- .nv.constant0._Z15gpu_matrix_multPiS_S_iii --------------------------
	.section	.nv.constant0._Z15gpu_matrix_multPiS_S_iii,"a",@progbits
	.sectionflags	@""
	.align	4
.nv.constant0._Z15gpu_matrix_multPiS_S_iii:
	.zero		932


//--------------------- SYMBOLS --------------------------

	.type		.nv.reservedSmem.offset0,@object
	.size		.nv.reservedSmem.offset0,0x4
	.type		.nv.reservedSmem.cap,@object
	.size		.nv.reservedSmem.cap,0x4
